//
// Generated by NVIDIA NVVM Compiler
//
// Compiler Build ID: CL-36424714
// Cuda compilation tools, release 13.0, V13.0.88
// Based on NVVM 20.0.0
//

.version 9.0
.target sm_100
.address_size 64

	// .globl	_Z23cuConvert_Rgb10A2_Rgba8PjPhiiii

.visible .entry _Z23cuConvert_Rgb10A2_Rgba8PjPhiiii(
	.param .u64 .ptr .align 1 _Z23cuConvert_Rgb10A2_Rgba8PjPhiiii_param_0,
	.param .u64 .ptr .align 1 _Z23cuConvert_Rgb10A2_Rgba8PjPhiiii_param_1,
	.param .u32 _Z23cuConvert_Rgb10A2_Rgba8PjPhiiii_param_2,
	.param .u32 _Z23cuConvert_Rgb10A2_Rgba8PjPhiiii_param_3,
	.param .u32 _Z23cuConvert_Rgb10A2_Rgba8PjPhiiii_param_4,
	.param .u32 _Z23cuConvert_Rgb10A2_Rgba8PjPhiiii_param_5
)
{
	.reg .pred 	%p<4>;
	.reg .b16 	%rs<2>;
	.reg .b32 	%r<22>;
	.reg .b64 	%rd<9>;

	ld.param.u64 	%rd1, [_Z23cuConvert_Rgb10A2_Rgba8PjPhiiii_param_0];
	ld.param.u64 	%rd2, [_Z23cuConvert_Rgb10A2_Rgba8PjPhiiii_param_1];
	ld.param.u32 	%r5, [_Z23cuConvert_Rgb10A2_Rgba8PjPhiiii_param_2];
	ld.param.u32 	%r6, [_Z23cuConvert_Rgb10A2_Rgba8PjPhiiii_param_3];
	ld.param.u32 	%r3, [_Z23cuConvert_Rgb10A2_Rgba8PjPhiiii_param_4];
	ld.param.u32 	%r4, [_Z23cuConvert_Rgb10A2_Rgba8PjPhiiii_param_5];
	mov.u32 	%r8, %ctaid.x;
	mov.u32 	%r9, %ntid.x;
	mov.u32 	%r10, %tid.x;
	mad.lo.s32 	%r1, %r8, %r9, %r10;
	mov.u32 	%r11, %ctaid.y;
	mov.u32 	%r12, %ntid.y;
	mov.u32 	%r13, %tid.y;
	mad.lo.s32 	%r14, %r11, %r12, %r13;
	setp.ge.s32 	%p1, %r1, %r5;
	setp.ge.s32 	%p2, %r14, %r6;
	or.pred  	%p3, %p1, %p2;
	@%p3 bra 	$L__BB0_2;
	cvta.to.global.u64 	%rd3, %rd1;
	cvta.to.global.u64 	%rd4, %rd2;
	mad.lo.s32 	%r15, %r3, %r14, %r1;
	shl.b32 	%r16, %r1, 2;
	mad.lo.s32 	%r17, %r4, %r14, %r16;
	mul.wide.s32 	%rd5, %r15, 4;
	add.s64 	%rd6, %rd3, %rd5;
	ld.global.u32 	%r18, [%rd6];
	shr.u32 	%r19, %r18, 24;
	shr.u32 	%r20, %r18, 14;
	shr.u32 	%r21, %r18, 4;
	cvt.s64.s32 	%rd7, %r17;
	add.s64 	%rd8, %rd4, %rd7;
	st.global.u8 	[%rd8], %r19;
	st.global.u8 	[%rd8+1], %r20;
	st.global.u8 	[%rd8+2], %r21;
	mov.b16 	%rs1, 255;
	st.global.u8 	[%rd8+3], %rs1;
$L__BB0_2:
	ret;

}
	// .globl	_Z20cuRgba8_ResizeHeightPhS_iiib
.visible .entry _Z20cuRgba8_ResizeHeightPhS_iiib(
	.param .u64 .ptr .align 1 _Z20cuRgba8_ResizeHeightPhS_iiib_param_0,
	.param .u64 .ptr .align 1 _Z20cuRgba8_ResizeHeightPhS_iiib_param_1,
	.param .u32 _Z20cuRgba8_ResizeHeightPhS_iiib_param_2,
	.param .u32 _Z20cuRgba8_ResizeHeightPhS_iiib_param_3,
	.param .u32 _Z20cuRgba8_ResizeHeightPhS_iiib_param_4,
	.param .u8 _Z20cuRgba8_ResizeHeightPhS_iiib_param_5
)
{
	.reg .pred 	%p<4>;
	.reg .b16 	%rs<2>;
	.reg .b32 	%r<16>;
	.reg .b64 	%rd<11>;

	ld.param.u64 	%rd1, [_Z20cuRgba8_ResizeHeightPhS_iiib_param_0];
	ld.param.u64 	%rd2, [_Z20cuRgba8_ResizeHeightPhS_iiib_param_1];
	ld.param.u32 	%r3, [_Z20cuRgba8_ResizeHeightPhS_iiib_param_2];
	ld.param.u32 	%r4, [_Z20cuRgba8_ResizeHeightPhS_iiib_param_3];
	mov.u32 	%r6, %ctaid.x;
	mov.u32 	%r7, %ntid.x;
	mov.u32 	%r8, %tid.x;
	mad.lo.s32 	%r1, %r6, %r7, %r8;
	mov.u32 	%r9, %ctaid.y;
	mov.u32 	%r10, %ntid.y;
	mov.u32 	%r11, %tid.y;
	mad.lo.s32 	%r12, %r9, %r10, %r11;
	setp.ge.s32 	%p1, %r1, %r3;
	setp.ge.s32 	%p2, %r12, %r4;
	or.pred  	%p3, %p1, %p2;
	@%p3 bra 	$L__BB1_2;
	cvta.to.global.u64 	%rd3, %rd1;
	cvta.to.global.u64 	%rd4, %rd2;
	mul.lo.s32 	%r13, %r3, %r12;
	add.s32 	%r14, %r13, %r1;
	add.s32 	%r15, %r14, %r13;
	cvt.s64.s32 	%rd5, %r14;
	add.s64 	%rd6, %rd3, %rd5;
	ld.global.u8 	%rs1, [%rd6];
	cvt.s64.s32 	%rd7, %r15;
	add.s64 	%rd8, %rd4, %rd7;
	st.global.u8 	[%rd8], %rs1;
	cvt.s64.s32 	%rd9, %r3;
	add.s64 	%rd10, %rd8, %rd9;
	st.global.u8 	[%rd10], %rs1;
$L__BB1_2:
	ret;

}
	// .globl	_Z19cuRgba8_TopDownPackPhS_S_iii
.visible .entry _Z19cuRgba8_TopDownPackPhS_S_iii(
	.param .u64 .ptr .align 1 _Z19cuRgba8_TopDownPackPhS_S_iii_param_0,
	.param .u64 .ptr .align 1 _Z19cuRgba8_TopDownPackPhS_S_iii_param_1,
	.param .u64 .ptr .align 1 _Z19cuRgba8_TopDownPackPhS_S_iii_param_2,
	.param .u32 _Z19cuRgba8_TopDownPackPhS_S_iii_param_3,
	.param .u32 _Z19cuRgba8_TopDownPackPhS_S_iii_param_4,
	.param .u32 _Z19cuRgba8_TopDownPackPhS_S_iii_param_5
)
{
	.reg .pred 	%p<4>;
	.reg .b16 	%rs<8>;
	.reg .b32 	%r<21>;
	.reg .b64 	%rd<14>;

	ld.param.u64 	%rd1, [_Z19cuRgba8_TopDownPackPhS_S_iii_param_0];
	ld.param.u64 	%rd2, [_Z19cuRgba8_TopDownPackPhS_S_iii_param_1];
	ld.param.u64 	%rd3, [_Z19cuRgba8_TopDownPackPhS_S_iii_param_2];
	ld.param.u32 	%r5, [_Z19cuRgba8_TopDownPackPhS_S_iii_param_3];
	ld.param.u32 	%r6, [_Z19cuRgba8_TopDownPackPhS_S_iii_param_4];
	ld.param.u32 	%r4, [_Z19cuRgba8_TopDownPackPhS_S_iii_param_5];
	mov.u32 	%r7, %ctaid.x;
	mov.u32 	%r8, %ntid.x;
	mov.u32 	%r9, %tid.x;
	mad.lo.s32 	%r1, %r7, %r8, %r9;
	mov.u32 	%r10, %ctaid.y;
	mov.u32 	%r11, %ntid.y;
	mov.u32 	%r12, %tid.y;
	mad.lo.s32 	%r13, %r10, %r11, %r12;
	setp.ge.s32 	%p1, %r1, %r5;
	setp.ge.s32 	%p2, %r13, %r6;
	or.pred  	%p3, %p1, %p2;
	@%p3 bra 	$L__BB2_2;
	cvta.to.global.u64 	%rd4, %rd1;
	cvta.to.global.u64 	%rd5, %rd3;
	cvta.to.global.u64 	%rd6, %rd2;
	shl.b32 	%r14, %r1, 2;
	mad.lo.s32 	%r15, %r4, %r13, %r14;
	shr.u32 	%r16, %r13, 1;
	mad.lo.s32 	%r17, %r4, %r16, %r14;
	shr.u32 	%r18, %r6, 1;
	add.s32 	%r19, %r18, %r16;
	mad.lo.s32 	%r20, %r19, %r4, %r14;
	cvt.s64.s32 	%rd7, %r15;
	add.s64 	%rd8, %rd4, %rd7;
	ld.global.u8 	%rs1, [%rd8];
	cvt.s64.s32 	%rd9, %r17;
	add.s64 	%rd10, %rd5, %rd9;
	st.global.u8 	[%rd10], %rs1;
	ld.global.u8 	%rs2, [%rd8+1];
	st.global.u8 	[%rd10+1], %rs2;
	ld.global.u8 	%rs3, [%rd8+2];
	st.global.u8 	[%rd10+2], %rs3;
	mov.b16 	%rs4, 255;
	st.global.u8 	[%rd10+3], %rs4;
	add.s64 	%rd11, %rd6, %rd7;
	ld.global.u8 	%rs5, [%rd11];
	cvt.s64.s32 	%rd12, %r20;
	add.s64 	%rd13, %rd5, %rd12;
	st.global.u8 	[%rd13], %rs5;
	ld.global.u8 	%rs6, [%rd11+1];
	st.global.u8 	[%rd13+1], %rs6;
	ld.global.u8 	%rs7, [%rd11+2];
	st.global.u8 	[%rd13+2], %rs7;
	st.global.u8 	[%rd13+3], %rs4;
$L__BB2_2:
	ret;

}
	// .globl	_Z21cuRgba8_LeftRightPackPhS_S_iii
.visible .entry _Z21cuRgba8_LeftRightPackPhS_S_iii(
	.param .u64 .ptr .align 1 _Z21cuRgba8_LeftRightPackPhS_S_iii_param_0,
	.param .u64 .ptr .align 1 _Z21cuRgba8_LeftRightPackPhS_S_iii_param_1,
	.param .u64 .ptr .align 1 _Z21cuRgba8_LeftRightPackPhS_S_iii_param_2,
	.param .u32 _Z21cuRgba8_LeftRightPackPhS_S_iii_param_3,
	.param .u32 _Z21cuRgba8_LeftRightPackPhS_S_iii_param_4,
	.param .u32 _Z21cuRgba8_LeftRightPackPhS_S_iii_param_5
)
{
	.reg .pred 	%p<4>;
	.reg .b16 	%rs<8>;
	.reg .b32 	%r<28>;
	.reg .b64 	%rd<14>;

	ld.param.u64 	%rd1, [_Z21cuRgba8_LeftRightPackPhS_S_iii_param_0];
	ld.param.u64 	%rd2, [_Z21cuRgba8_LeftRightPackPhS_S_iii_param_1];
	ld.param.u64 	%rd3, [_Z21cuRgba8_LeftRightPackPhS_S_iii_param_2];
	ld.param.u32 	%r3, [_Z21cuRgba8_LeftRightPackPhS_S_iii_param_3];
	ld.param.u32 	%r5, [_Z21cuRgba8_LeftRightPackPhS_S_iii_param_4];
	ld.param.u32 	%r4, [_Z21cuRgba8_LeftRightPackPhS_S_iii_param_5];
	mov.u32 	%r7, %ctaid.x;
	mov.u32 	%r8, %ntid.x;
	mov.u32 	%r9, %tid.x;
	mad.lo.s32 	%r1, %r7, %r8, %r9;
	mov.u32 	%r10, %ctaid.y;
	mov.u32 	%r11, %ntid.y;
	mov.u32 	%r12, %tid.y;
	mad.lo.s32 	%r13, %r10, %r11, %r12;
	setp.ge.s32 	%p1, %r1, %r3;
	setp.ge.s32 	%p2, %r13, %r5;
	or.pred  	%p3, %p1, %p2;
	@%p3 bra 	$L__BB3_2;
	cvta.to.global.u64 	%rd4, %rd1;
	cvta.to.global.u64 	%rd5, %rd3;
	cvta.to.global.u64 	%rd6, %rd2;
	mul.lo.s32 	%r14, %r4, %r13;
	shl.b32 	%r15, %r1, 2;
	add.s32 	%r16, %r14, %r15;
	shr.u32 	%r17, %r1, 31;
	add.s32 	%r18, %r1, %r17;
	shr.s32 	%r19, %r18, 1;
	shl.b32 	%r20, %r19, 2;
	add.s32 	%r21, %r14, %r20;
	shr.u32 	%r22, %r3, 31;
	add.s32 	%r23, %r3, %r22;
	shr.u32 	%r24, %r23, 1;
	add.s32 	%r25, %r19, %r24;
	shl.b32 	%r26, %r25, 2;
	add.s32 	%r27, %r26, %r14;
	cvt.s64.s32 	%rd7, %r16;
	add.s64 	%rd8, %rd4, %rd7;
	ld.global.u8 	%rs1, [%rd8];
	cvt.s64.s32 	%rd9, %r21;
	add.s64 	%rd10, %rd5, %rd9;
	st.global.u8 	[%rd10], %rs1;
	ld.global.u8 	%rs2, [%rd8+1];
	st.global.u8 	[%rd10+1], %rs2;
	ld.global.u8 	%rs3, [%rd8+2];
	st.global.u8 	[%rd10+2], %rs3;
	mov.b16 	%rs4, 255;
	st.global.u8 	[%rd10+3], %rs4;
	add.s64 	%rd11, %rd6, %rd7;
	ld.global.u8 	%rs5, [%rd11];
	cvt.s64.s32 	%rd12, %r27;
	add.s64 	%rd13, %rd5, %rd12;
	st.global.u8 	[%rd13], %rs5;
	ld.global.u8 	%rs6, [%rd11+1];
	st.global.u8 	[%rd13+1], %rs6;
	ld.global.u8 	%rs7, [%rd11+2];
	st.global.u8 	[%rd13+2], %rs7;
	st.global.u8 	[%rd13+3], %rs4;
$L__BB3_2:
	ret;

}
	// .globl	_Z16cuRgba8_BlendingPhS_S_iii
.visible .entry _Z16cuRgba8_BlendingPhS_S_iii(
	.param .u64 .ptr .align 1 _Z16cuRgba8_BlendingPhS_S_iii_param_0,
	.param .u64 .ptr .align 1 _Z16cuRgba8_BlendingPhS_S_iii_param_1,
	.param .u64 .ptr .align 1 _Z16cuRgba8_BlendingPhS_S_iii_param_2,
	.param .u32 _Z16cuRgba8_BlendingPhS_S_iii_param_3,
	.param .u32 _Z16cuRgba8_BlendingPhS_S_iii_param_4,
	.param .u32 _Z16cuRgba8_BlendingPhS_S_iii_param_5
)
{
	.reg .pred 	%p<8>;
	.reg .b16 	%rs<19>;
	.reg .b32 	%r<16>;
	.reg .b64 	%rd<13>;

	ld.param.u64 	%rd2, [_Z16cuRgba8_BlendingPhS_S_iii_param_0];
	ld.param.u64 	%rd3, [_Z16cuRgba8_BlendingPhS_S_iii_param_1];
	ld.param.u64 	%rd4, [_Z16cuRgba8_BlendingPhS_S_iii_param_2];
	ld.param.u32 	%r5, [_Z16cuRgba8_BlendingPhS_S_iii_param_3];
	ld.param.u32 	%r6, [_Z16cuRgba8_BlendingPhS_S_iii_param_4];
	ld.param.u32 	%r4, [_Z16cuRgba8_BlendingPhS_S_iii_param_5];
	mov.u32 	%r8, %ctaid.x;
	mov.u32 	%r9, %ntid.x;
	mov.u32 	%r10, %tid.x;
	mad.lo.s32 	%r1, %r8, %r9, %r10;
	mov.u32 	%r11, %ctaid.y;
	mov.u32 	%r12, %ntid.y;
	mov.u32 	%r13, %tid.y;
	mad.lo.s32 	%r14, %r11, %r12, %r13;
	setp.ge.s32 	%p1, %r1, %r5;
	setp.ge.s32 	%p2, %r14, %r6;
	or.pred  	%p3, %p1, %p2;
	@%p3 bra 	$L__BB4_9;
	cvta.to.global.u64 	%rd5, %rd3;
	shl.b32 	%r15, %r1, 2;
	mad.lo.s32 	%r3, %r4, %r14, %r15;
	cvt.s64.s32 	%rd6, %r3;
	add.s64 	%rd1, %rd5, %rd6;
	ld.global.u8 	%rs12, [%rd1+3];
	setp.eq.s16 	%p4, %rs12, 0;
	@%p4 bra 	$L__BB4_7;
	ld.global.u8 	%rs16, [%rd1];
	setp.lt.u16 	%p5, %rs16, 30;
	@%p5 bra 	$L__BB4_5;
	ld.global.u8 	%rs17, [%rd1+1];
$L__BB4_4:
	ld.global.u8 	%rs18, [%rd1+2];
	bra.uni 	$L__BB4_8;
$L__BB4_5:
	ld.global.u8 	%rs17, [%rd1+1];
	setp.gt.u16 	%p6, %rs17, 29;
	@%p6 bra 	$L__BB4_4;
	ld.global.u8 	%rs13, [%rd1+2];
	setp.gt.u16 	%p7, %rs13, 29;
	@%p7 bra 	$L__BB4_4;
$L__BB4_7:
	cvta.to.global.u64 	%rd8, %rd2;
	add.s64 	%rd9, %rd8, %rd6;
	ld.global.u8 	%rs16, [%rd9];
	ld.global.u8 	%rs17, [%rd9+1];
	ld.global.u8 	%rs18, [%rd9+2];
$L__BB4_8:
	cvta.to.global.u64 	%rd11, %rd4;
	add.s64 	%rd12, %rd11, %rd6;
	st.global.u8 	[%rd12], %rs16;
	st.global.u8 	[%rd12+1], %rs17;
	st.global.u8 	[%rd12+2], %rs18;
	mov.b16 	%rs14, 255;
	st.global.u8 	[%rd12+3], %rs14;
$L__BB4_9:
	ret;

}
	// .globl	_Z18cuYUYV422_to_rgba8PKhPhii
.visible .entry _Z18cuYUYV422_to_rgba8PKhPhii(
	.param .u64 .ptr .align 1 _Z18cuYUYV422_to_rgba8PKhPhii_param_0,
	.param .u64 .ptr .align 1 _Z18cuYUYV422_to_rgba8PKhPhii_param_1,
	.param .u32 _Z18cuYUYV422_to_rgba8PKhPhii_param_2,
	.param .u32 _Z18cuYUYV422_to_rgba8PKhPhii_param_3
)
{
	.reg .pred 	%p<4>;
	.reg .b16 	%rs<4>;
	.reg .b32 	%r<42>;
	.reg .b64 	%rd<9>;
	.reg .b64 	%fd<15>;

	ld.param.u64 	%rd1, [_Z18cuYUYV422_to_rgba8PKhPhii_param_0];
	ld.param.u64 	%rd2, [_Z18cuYUYV422_to_rgba8PKhPhii_param_1];
	ld.param.u32 	%r3, [_Z18cuYUYV422_to_rgba8PKhPhii_param_2];
	ld.param.u32 	%r4, [_Z18cuYUYV422_to_rgba8PKhPhii_param_3];
	mov.u32 	%r6, %ctaid.x;
	mov.u32 	%r7, %ntid.x;
	mov.u32 	%r8, %tid.x;
	mad.lo.s32 	%r1, %r6, %r7, %r8;
	mov.u32 	%r9, %ctaid.y;
	mov.u32 	%r10, %ntid.y;
	mov.u32 	%r11, %tid.y;
	mad.lo.s32 	%r12, %r9, %r10, %r11;
	shr.u32 	%r13, %r3, 31;
	add.s32 	%r14, %r3, %r13;
	shr.s32 	%r15, %r14, 1;
	setp.ge.s32 	%p1, %r1, %r15;
	setp.ge.s32 	%p2, %r12, %r4;
	or.pred  	%p3, %p1, %p2;
	@%p3 bra 	$L__BB5_2;
	cvta.to.global.u64 	%rd3, %rd1;
	cvta.to.global.u64 	%rd4, %rd2;
	shl.b32 	%r16, %r1, 1;
	mad.lo.s32 	%r17, %r3, %r12, %r16;
	shl.b32 	%r18, %r17, 1;
	shl.b32 	%r19, %r17, 2;
	cvt.s64.s32 	%rd5, %r18;
	add.s64 	%rd6, %rd3, %rd5;
	ld.global.u8 	%rs1, [%rd6];
	ld.global.u8 	%r20, [%rd6+1];
	ld.global.u8 	%rs2, [%rd6+2];
	ld.global.u8 	%r21, [%rd6+3];
	cvt.rn.f64.u16 	%fd1, %rs1;
	add.s32 	%r22, %r21, -128;
	cvt.rn.f64.s32 	%fd2, %r22;
	fma.rn.f64 	%fd3, %fd2, 0d3FF66E978D4FDF3B, %fd1;
	cvt.rzi.s32.f64 	%r23, %fd3;
	add.s32 	%r24, %r20, -128;
	cvt.rn.f64.s32 	%fd4, %r24;
	mul.f64 	%fd5, %fd4, 0d3FD6065300581494;
	sub.f64 	%fd6, %fd1, %fd5;
	mul.f64 	%fd7, %fd2, 0d3FE6DA33BD9CAE21;
	sub.f64 	%fd8, %fd6, %fd7;
	cvt.rzi.s32.f64 	%r25, %fd8;
	fma.rn.f64 	%fd9, %fd4, 0d3FFC5A1CAC083127, %fd1;
	cvt.rzi.s32.f64 	%r26, %fd9;
	cvt.rn.f64.u16 	%fd10, %rs2;
	fma.rn.f64 	%fd11, %fd2, 0d3FF66E978D4FDF3B, %fd10;
	cvt.rzi.s32.f64 	%r27, %fd11;
	sub.f64 	%fd12, %fd10, %fd5;
	sub.f64 	%fd13, %fd12, %fd7;
	cvt.rzi.s32.f64 	%r28, %fd13;
	fma.rn.f64 	%fd14, %fd4, 0d3FFC5A1CAC083127, %fd10;
	cvt.rzi.s32.f64 	%r29, %fd14;
	max.s32 	%r30, %r23, 0;
	min.s32 	%r31, %r30, 255;
	max.s32 	%r32, %r25, 0;
	min.s32 	%r33, %r32, 255;
	max.s32 	%r34, %r26, 0;
	min.s32 	%r35, %r34, 255;
	max.s32 	%r36, %r27, 0;
	min.s32 	%r37, %r36, 255;
	max.s32 	%r38, %r28, 0;
	min.s32 	%r39, %r38, 255;
	max.s32 	%r40, %r29, 0;
	min.s32 	%r41, %r40, 255;
	cvt.s64.s32 	%rd7, %r19;
	add.s64 	%rd8, %rd4, %rd7;
	st.global.u8 	[%rd8], %r31;
	st.global.u8 	[%rd8+1], %r33;
	st.global.u8 	[%rd8+2], %r35;
	mov.b16 	%rs3, 255;
	st.global.u8 	[%rd8+3], %rs3;
	st.global.u8 	[%rd8+4], %r37;
	st.global.u8 	[%rd8+5], %r39;
	st.global.u8 	[%rd8+6], %r41;
	st.global.u8 	[%rd8+7], %rs3;
$L__BB5_2:
	ret;

}
	// .globl	_Z21cuYUYV422_to_rgba10A2PKhPjii
.visible .entry _Z21cuYUYV422_to_rgba10A2PKhPjii(
	.param .u64 .ptr .align 1 _Z21cuYUYV422_to_rgba10A2PKhPjii_param_0,
	.param .u64 .ptr .align 1 _Z21cuYUYV422_to_rgba10A2PKhPjii_param_1,
	.param .u32 _Z21cuYUYV422_to_rgba10A2PKhPjii_param_2,
	.param .u32 _Z21cuYUYV422_to_rgba10A2PKhPjii_param_3
)
{
	.reg .pred 	%p<4>;
	.reg .b16 	%rs<3>;
	.reg .b32 	%r<53>;
	.reg .b64 	%rd<9>;
	.reg .b64 	%fd<15>;

	ld.param.u64 	%rd1, [_Z21cuYUYV422_to_rgba10A2PKhPjii_param_0];
	ld.param.u64 	%rd2, [_Z21cuYUYV422_to_rgba10A2PKhPjii_param_1];
	ld.param.u32 	%r3, [_Z21cuYUYV422_to_rgba10A2PKhPjii_param_2];
	ld.param.u32 	%r4, [_Z21cuYUYV422_to_rgba10A2PKhPjii_param_3];
	mov.u32 	%r6, %ctaid.x;
	mov.u32 	%r7, %ntid.x;
	mov.u32 	%r8, %tid.x;
	mad.lo.s32 	%r1, %r6, %r7, %r8;
	mov.u32 	%r9, %ctaid.y;
	mov.u32 	%r10, %ntid.y;
	mov.u32 	%r11, %tid.y;
	mad.lo.s32 	%r12, %r9, %r10, %r11;
	shr.u32 	%r13, %r3, 31;
	add.s32 	%r14, %r3, %r13;
	shr.s32 	%r15, %r14, 1;
	setp.ge.s32 	%p1, %r1, %r15;
	setp.ge.s32 	%p2, %r12, %r4;
	or.pred  	%p3, %p1, %p2;
	@%p3 bra 	$L__BB6_2;
	cvta.to.global.u64 	%rd3, %rd1;
	cvta.to.global.u64 	%rd4, %rd2;
	shl.b32 	%r16, %r1, 1;
	mad.lo.s32 	%r17, %r3, %r12, %r16;
	shl.b32 	%r18, %r17, 1;
	cvt.s64.s32 	%rd5, %r18;
	add.s64 	%rd6, %rd3, %rd5;
	ld.global.u8 	%rs1, [%rd6];
	ld.global.u8 	%r19, [%rd6+1];
	ld.global.u8 	%rs2, [%rd6+2];
	ld.global.u8 	%r20, [%rd6+3];
	cvt.rn.f64.u16 	%fd1, %rs1;
	add.s32 	%r21, %r20, -128;
	cvt.rn.f64.s32 	%fd2, %r21;
	fma.rn.f64 	%fd3, %fd2, 0d3FF66E978D4FDF3B, %fd1;
	cvt.rzi.s32.f64 	%r22, %fd3;
	add.s32 	%r23, %r19, -128;
	cvt.rn.f64.s32 	%fd4, %r23;
	mul.f64 	%fd5, %fd4, 0d3FD6065300581494;
	sub.f64 	%fd6, %fd1, %fd5;
	mul.f64 	%fd7, %fd2, 0d3FE6DA33BD9CAE21;
	sub.f64 	%fd8, %fd6, %fd7;
	cvt.rzi.s32.f64 	%r24, %fd8;
	fma.rn.f64 	%fd9, %fd4, 0d3FFC5A1CAC083127, %fd1;
	cvt.rzi.s32.f64 	%r25, %fd9;
	cvt.rn.f64.u16 	%fd10, %rs2;
	fma.rn.f64 	%fd11, %fd2, 0d3FF66E978D4FDF3B, %fd10;
	cvt.rzi.s32.f64 	%r26, %fd11;
	sub.f64 	%fd12, %fd10, %fd5;
	sub.f64 	%fd13, %fd12, %fd7;
	cvt.rzi.s32.f64 	%r27, %fd13;
	fma.rn.f64 	%fd14, %fd4, 0d3FFC5A1CAC083127, %fd10;
	cvt.rzi.s32.f64 	%r28, %fd14;
	max.s32 	%r29, %r22, 0;
	min.s32 	%r30, %r29, 255;
	max.s32 	%r31, %r24, 0;
	min.s32 	%r32, %r31, 255;
	max.s32 	%r33, %r25, 0;
	min.s32 	%r34, %r33, 255;
	max.s32 	%r35, %r26, 0;
	min.s32 	%r36, %r35, 255;
	max.s32 	%r37, %r27, 0;
	min.s32 	%r38, %r37, 255;
	max.s32 	%r39, %r28, 0;
	min.s32 	%r40, %r39, 255;
	shl.b32 	%r41, %r30, 24;
	shl.b32 	%r42, %r32, 14;
	or.b32  	%r43, %r41, %r42;
	shl.b32 	%r44, %r34, 4;
	or.b32  	%r45, %r43, %r44;
	or.b32  	%r46, %r45, 3;
	mul.wide.s32 	%rd7, %r17, 4;
	add.s64 	%rd8, %rd4, %rd7;
	st.global.u32 	[%rd8], %r46;
	shl.b32 	%r47, %r36, 24;
	shl.b32 	%r48, %r38, 14;
	or.b32  	%r49, %r47, %r48;
	shl.b32 	%r50, %r40, 4;
	or.b32  	%r51, %r49, %r50;
	or.b32  	%r52, %r51, 3;
	st.global.u32 	[%rd8+4], %r52;
$L__BB6_2:
	ret;

}
	// .globl	_Z18cuNV12_21_to_rgba8PKhiPhiib
.visible .entry _Z18cuNV12_21_to_rgba8PKhiPhiib(
	.param .u64 .ptr .align 1 _Z18cuNV12_21_to_rgba8PKhiPhiib_param_0,
	.param .u32 _Z18cuNV12_21_to_rgba8PKhiPhiib_param_1,
	.param .u64 .ptr .align 1 _Z18cuNV12_21_to_rgba8PKhiPhiib_param_2,
	.param .u32 _Z18cuNV12_21_to_rgba8PKhiPhiib_param_3,
	.param .u32 _Z18cuNV12_21_to_rgba8PKhiPhiib_param_4,
	.param .u8 _Z18cuNV12_21_to_rgba8PKhiPhiib_param_5
)
{
	.reg .pred 	%p<5>;
	.reg .b16 	%rs<4>;
	.reg .b32 	%r<39>;
	.reg .b64 	%rd<13>;
	.reg .b64 	%fd<8>;

	ld.param.u64 	%rd1, [_Z18cuNV12_21_to_rgba8PKhiPhiib_param_0];
	ld.param.u32 	%r3, [_Z18cuNV12_21_to_rgba8PKhiPhiib_param_1];
	ld.param.u64 	%rd2, [_Z18cuNV12_21_to_rgba8PKhiPhiib_param_2];
	ld.param.u32 	%r4, [_Z18cuNV12_21_to_rgba8PKhiPhiib_param_3];
	ld.param.u32 	%r5, [_Z18cuNV12_21_to_rgba8PKhiPhiib_param_4];
	ld.param.s8 	%rs1, [_Z18cuNV12_21_to_rgba8PKhiPhiib_param_5];
	mov.u32 	%r7, %ctaid.x;
	mov.u32 	%r8, %ntid.x;
	mov.u32 	%r9, %tid.x;
	mad.lo.s32 	%r1, %r7, %r8, %r9;
	mov.u32 	%r10, %ctaid.y;
	mov.u32 	%r11, %ntid.y;
	mov.u32 	%r12, %tid.y;
	mad.lo.s32 	%r13, %r10, %r11, %r12;
	setp.ge.s32 	%p1, %r1, %r4;
	setp.ge.s32 	%p2, %r13, %r5;
	or.pred  	%p3, %p1, %p2;
	@%p3 bra 	$L__BB7_2;
	cvta.to.global.u64 	%rd3, %rd1;
	cvta.to.global.u64 	%rd4, %rd2;
	mad.lo.s32 	%r14, %r4, %r13, %r1;
	cvt.s64.s32 	%rd5, %r14;
	add.s64 	%rd6, %rd3, %rd5;
	ld.global.u8 	%rs2, [%rd6];
	shr.u32 	%r15, %r13, 1;
	mad.lo.s32 	%r16, %r4, %r15, %r1;
	and.b32  	%r17, %r1, 1;
	sub.s32 	%r18, %r16, %r17;
	xor.b32  	%r19, %r17, 1;
	add.s32 	%r20, %r16, %r19;
	setp.eq.s16 	%p4, %rs1, 0;
	selp.b32 	%r21, %r20, %r18, %p4;
	selp.b32 	%r22, %r18, %r20, %p4;
	add.s32 	%r23, %r21, %r3;
	cvt.s64.s32 	%rd7, %r23;
	add.s64 	%rd8, %rd3, %rd7;
	ld.global.u8 	%r24, [%rd8];
	add.s32 	%r25, %r22, %r3;
	cvt.s64.s32 	%rd9, %r25;
	add.s64 	%rd10, %rd3, %rd9;
	ld.global.u8 	%r26, [%rd10];
	cvt.rn.f64.u16 	%fd1, %rs2;
	add.s32 	%r27, %r26, -128;
	cvt.rn.f64.s32 	%fd2, %r27;
	fma.rn.f64 	%fd3, %fd2, 0d3FF66E978D4FDF3B, %fd1;
	cvt.rzi.s32.f64 	%r28, %fd3;
	add.s32 	%r29, %r24, -128;
	cvt.rn.f64.s32 	%fd4, %r29;
	fma.rn.f64 	%fd5, %fd4, 0dBFD6065300581494, %fd1;
	fma.rn.f64 	%fd6, %fd2, 0dBFE6DA33BD9CAE21, %fd5;
	cvt.rzi.s32.f64 	%r30, %fd6;
	fma.rn.f64 	%fd7, %fd4, 0d3FFC5A1CAC083127, %fd1;
	cvt.rzi.s32.f64 	%r31, %fd7;
	max.s32 	%r32, %r28, 0;
	min.s32 	%r33, %r32, 255;
	max.s32 	%r34, %r30, 0;
	min.s32 	%r35, %r34, 255;
	max.s32 	%r36, %r31, 0;
	min.s32 	%r37, %r36, 255;
	shl.b32 	%r38, %r14, 2;
	cvt.s64.s32 	%rd11, %r38;
	add.s64 	%rd12, %rd4, %rd11;
	st.global.u8 	[%rd12], %r33;
	st.global.u8 	[%rd12+1], %r35;
	st.global.u8 	[%rd12+2], %r37;
	mov.b16 	%rs3, 255;
	st.global.u8 	[%rd12+3], %rs3;
$L__BB7_2:
	ret;

}
	// .globl	_Z20cuI420_YV12_to_rgba8PKhPhiib
.visible .entry _Z20cuI420_YV12_to_rgba8PKhPhiib(
	.param .u64 .ptr .align 1 _Z20cuI420_YV12_to_rgba8PKhPhiib_param_0,
	.param .u64 .ptr .align 1 _Z20cuI420_YV12_to_rgba8PKhPhiib_param_1,
	.param .u32 _Z20cuI420_YV12_to_rgba8PKhPhiib_param_2,
	.param .u32 _Z20cuI420_YV12_to_rgba8PKhPhiib_param_3,
	.param .u8 _Z20cuI420_YV12_to_rgba8PKhPhiib_param_4
)
{
	.reg .pred 	%p<5>;
	.reg .b16 	%rs<4>;
	.reg .b32 	%r<43>;
	.reg .b64 	%rd<13>;
	.reg .b64 	%fd<8>;

	ld.param.u64 	%rd1, [_Z20cuI420_YV12_to_rgba8PKhPhiib_param_0];
	ld.param.u64 	%rd2, [_Z20cuI420_YV12_to_rgba8PKhPhiib_param_1];
	ld.param.u32 	%r3, [_Z20cuI420_YV12_to_rgba8PKhPhiib_param_2];
	ld.param.u32 	%r5, [_Z20cuI420_YV12_to_rgba8PKhPhiib_param_3];
	ld.param.s8 	%rs1, [_Z20cuI420_YV12_to_rgba8PKhPhiib_param_4];
	mov.u32 	%r6, %ctaid.x;
	mov.u32 	%r7, %ntid.x;
	mov.u32 	%r8, %tid.x;
	mad.lo.s32 	%r1, %r6, %r7, %r8;
	mov.u32 	%r9, %ctaid.y;
	mov.u32 	%r10, %ntid.y;
	mov.u32 	%r11, %tid.y;
	mad.lo.s32 	%r12, %r9, %r10, %r11;
	setp.ge.s32 	%p1, %r1, %r3;
	setp.ge.s32 	%p2, %r12, %r5;
	or.pred  	%p3, %p1, %p2;
	@%p3 bra 	$L__BB8_2;
	cvta.to.global.u64 	%rd3, %rd1;
	cvta.to.global.u64 	%rd4, %rd2;
	mad.lo.s32 	%r13, %r3, %r12, %r1;
	cvt.s64.s32 	%rd5, %r13;
	add.s64 	%rd6, %rd3, %rd5;
	ld.global.u8 	%rs2, [%rd6];
	mul.lo.s32 	%r14, %r5, %r3;
	mul.lo.s32 	%r15, %r14, 5;
	shr.s32 	%r16, %r15, 31;
	shr.u32 	%r17, %r16, 30;
	add.s32 	%r18, %r15, %r17;
	shr.s32 	%r19, %r18, 2;
	setp.eq.s16 	%p4, %rs1, 0;
	selp.b32 	%r20, %r19, %r14, %p4;
	selp.b32 	%r21, %r14, %r19, %p4;
	shr.u32 	%r22, %r12, 1;
	mad.lo.s32 	%r23, %r3, %r22, %r1;
	shr.u32 	%r24, %r23, 31;
	add.s32 	%r25, %r23, %r24;
	shr.s32 	%r26, %r25, 1;
	add.s32 	%r27, %r20, %r26;
	cvt.s64.s32 	%rd7, %r27;
	add.s64 	%rd8, %rd3, %rd7;
	ld.global.u8 	%r28, [%rd8];
	add.s32 	%r29, %r21, %r26;
	cvt.s64.s32 	%rd9, %r29;
	add.s64 	%rd10, %rd3, %rd9;
	ld.global.u8 	%r30, [%rd10];
	cvt.rn.f64.u16 	%fd1, %rs2;
	add.s32 	%r31, %r30, -128;
	cvt.rn.f64.s32 	%fd2, %r31;
	fma.rn.f64 	%fd3, %fd2, 0d3FF66E978D4FDF3B, %fd1;
	cvt.rzi.s32.f64 	%r32, %fd3;
	add.s32 	%r33, %r28, -128;
	cvt.rn.f64.s32 	%fd4, %r33;
	fma.rn.f64 	%fd5, %fd4, 0dBFD6065300581494, %fd1;
	fma.rn.f64 	%fd6, %fd2, 0dBFE6DA33BD9CAE21, %fd5;
	cvt.rzi.s32.f64 	%r34, %fd6;
	fma.rn.f64 	%fd7, %fd4, 0d3FFC5A1CAC083127, %fd1;
	cvt.rzi.s32.f64 	%r35, %fd7;
	max.s32 	%r36, %r32, 0;
	min.s32 	%r37, %r36, 255;
	max.s32 	%r38, %r34, 0;
	min.s32 	%r39, %r38, 255;
	max.s32 	%r40, %r35, 0;
	min.s32 	%r41, %r40, 255;
	shl.b32 	%r42, %r13, 2;
	cvt.s64.s32 	%rd11, %r42;
	add.s64 	%rd12, %rd4, %rd11;
	st.global.u8 	[%rd12], %r37;
	st.global.u8 	[%rd12+1], %r39;
	st.global.u8 	[%rd12+2], %r41;
	mov.b16 	%rs3, 255;
	st.global.u8 	[%rd12+3], %rs3;
$L__BB8_2:
	ret;

}


// ===== COMPILED SASS (sm_100) =====

	.target	sm_100

	.elftype	@"ET_EXEC"


//--------------------- .note.nv.tkinfo           --------------------------
	.section	.note.nv.tkinfo,"",@"SHT_NOTE"
	.sectionflags	@"SHF_NOTE_NV_TKINFO"
	.tkinfo
        /*0018*/ 	.word	0x00000002
        /*0030*/ 	.string	""
        /*0030*/ 	.string	"ptxas"
        /*0030*/ 	.string	"Cuda compilation tools, release 13.0, V13.0.88"
        /*0030*/ 	.string	"Build cuda_13.0.r13.0/compiler.36424714_0"
        /*0030*/ 	.string	"-arch sm_100 -m 64 "



//--------------------- .note.nv.cuinfo           --------------------------
	.section	.note.nv.cuinfo,"",@"SHT_NOTE"
	.sectionflags	@"SHF_NOTE_NV_CUINFO"
        /*0018*/ 	.short	0x0002
        /*001a*/ 	.short	0x0064
        /*001c*/ 	.short	0x0082
	.zero		2


//--------------------- .nv.info                  --------------------------
	.section	.nv.info,"",@"SHT_CUDA_INFO"
	.align	4


	//----- nvinfo : EIATTR_REGCOUNT
	.align		4
        /*0000*/ 	.byte	0x04, 0x2f
        /*0002*/ 	.short	(.L_1 - .L_0)
	.align		4
.L_0:
        /*0004*/ 	.word	index@(_Z23cuConvert_Rgb10A2_Rgba8PjPhiiii)
        /*0008*/ 	.word	0x0000000e


	//----- nvinfo : EIATTR_FRAME_SIZE
	.align		4
.L_1:
        /*000c*/ 	.byte	0x04, 0x11
        /*000e*/ 	.short	(.L_3 - .L_2)
	.align		4
.L_2:
        /*0010*/ 	.word	index@(_Z23cuConvert_Rgb10A2_Rgba8PjPhiiii)
        /*0014*/ 	.word	0x00000000


	//----- nvinfo : EIATTR_REGCOUNT
	.align		4
.L_3:
        /*0018*/ 	.byte	0x04, 0x2f
        /*001a*/ 	.short	(.L_5 - .L_4)
	.align		4
.L_4:
        /*001c*/ 	.word	index@(_Z20cuRgba8_ResizeHeightPhS_iiib)
        /*0020*/ 	.word	0x0000000c


	//----- nvinfo : EIATTR_FRAME_SIZE
	.align		4
.L_5:
        /*0024*/ 	.byte	0x04, 0x11
        /*0026*/ 	.short	(.L_7 - .L_6)
	.align		4
.L_6:
        /*0028*/ 	.word	index@(_Z20cuRgba8_ResizeHeightPhS_iiib)
        /*002c*/ 	.word	0x00000000


	//----- nvinfo : EIATTR_REGCOUNT
	.align		4
.L_7:
        /*0030*/ 	.byte	0x04, 0x2f
        /*0032*/ 	.short	(.L_9 - .L_8)
	.align		4
.L_8:
        /*0034*/ 	.word	index@(_Z19cuRgba8_TopDownPackPhS_S_iii)
        /*0038*/ 	.word	0x00000016


	//----- nvinfo : EIATTR_FRAME_SIZE
	.align		4
.L_9:
        /*003c*/ 	.byte	0x04, 0x11
        /*003e*/ 	.short	(.L_11 - .L_10)
	.align		4
.L_10:
        /*0040*/ 	.word	index@(_Z19cuRgba8_TopDownPackPhS_S_iii)
        /*0044*/ 	.word	0x00000000


	//----- nvinfo : EIATTR_REGCOUNT
	.align		4
.L_11:
        /*0048*/ 	.byte	0x04, 0x2f
        /*004a*/ 	.short	(.L_13 - .L_12)
	.align		4
.L_12:
        /*004c*/ 	.word	index@(_Z21cuRgba8_LeftRightPackPhS_S_iii)
        /*0050*/ 	.word	0x00000014


	//----- nvinfo : EIATTR_FRAME_SIZE
	.align		4
.L_13:
        /*0054*/ 	.byte	0x04, 0x11
        /*0056*/ 	.short	(.L_15 - .L_14)
	.align		4
.L_14:
        /*0058*/ 	.word	index@(_Z21cuRgba8_LeftRightPackPhS_S_iii)
        /*005c*/ 	.word	0x00000000


	//----- nvinfo : EIATTR_REGCOUNT
	.align		4
.L_15:
        /*0060*/ 	.byte	0x04, 0x2f
        /*0062*/ 	.short	(.L_17 - .L_16)
	.align		4
.L_16:
        /*0064*/ 	.word	index@(_Z16cuRgba8_BlendingPhS_S_iii)
        /*0068*/ 	.word	0x0000000c


	//----- nvinfo : EIATTR_FRAME_SIZE
	.align		4
.L_17:
        /*006c*/ 	.byte	0x04, 0x11
        /*006e*/ 	.short	(.L_19 - .L_18)
	.align		4
.L_18:
        /*0070*/ 	.word	index@(_Z16cuRgba8_BlendingPhS_S_iii)
        /*0074*/ 	.word	0x00000000


	//----- nvinfo : EIATTR_REGCOUNT
	.align		4
.L_19:
        /*0078*/ 	.byte	0x04, 0x2f
        /*007a*/ 	.short	(.L_21 - .L_20)
	.align		4
.L_20:
        /*007c*/ 	.word	index@(_Z18cuYUYV422_to_rgba8PKhPhii)
        /*0080*/ 	.word	0x00000016


	//----- nvinfo : EIATTR_FRAME_SIZE
	.align		4
.L_21:
        /*0084*/ 	.byte	0x04, 0x11
        /*0086*/ 	.short	(.L_23 - .L_22)
	.align		4
.L_22:
        /*0088*/ 	.word	index@(_Z18cuYUYV422_to_rgba8PKhPhii)
        /*008c*/ 	.word	0x00000000


	//----- nvinfo : EIATTR_REGCOUNT
	.align		4
.L_23:
        /*0090*/ 	.byte	0x04, 0x2f
        /*0092*/ 	.short	(.L_25 - .L_24)
	.align		4
.L_24:
        /*0094*/ 	.word	index@(_Z21cuYUYV422_to_rgba10A2PKhPjii)
        /*0098*/ 	.word	0x00000016


	//----- nvinfo : EIATTR_FRAME_SIZE
	.align		4
.L_25:
        /*009c*/ 	.byte	0x04, 0x11
        /*009e*/ 	.short	(.L_27 - .L_26)
	.align		4
.L_26:
        /*00a0*/ 	.word	index@(_Z21cuYUYV422_to_rgba10A2PKhPjii)
        /*00a4*/ 	.word	0x00000000


	//----- nvinfo : EIATTR_REGCOUNT
	.align		4
.L_27:
        /*00a8*/ 	.byte	0x04, 0x2f
        /*00aa*/ 	.short	(.L_29 - .L_28)
	.align		4
.L_28:
        /*00ac*/ 	.word	index@(_Z18cuNV12_21_to_rgba8PKhiPhiib)
        /*00b0*/ 	.word	0x00000012


	//----- nvinfo : EIATTR_FRAME_SIZE
	.align		4
.L_29:
        /*00b4*/ 	.byte	0x04, 0x11
        /*00b6*/ 	.short	(.L_31 - .L_30)
	.align		4
.L_30:
        /*00b8*/ 	.word	index@(_Z18cuNV12_21_to_rgba8PKhiPhiib)
        /*00bc*/ 	.word	0x00000000


	//----- nvinfo : EIATTR_REGCOUNT
	.align		4
.L_31:
        /*00c0*/ 	.byte	0x04, 0x2f
        /*00c2*/ 	.short	(.L_33 - .L_32)
	.align		4
.L_32:
        /*00c4*/ 	.word	index@(_Z20cuI420_YV12_to_rgba8PKhPhiib)
        /*00c8*/ 	.word	0x00000012


	//----- nvinfo : EIATTR_FRAME_SIZE
	.align		4
.L_33:
        /*00cc*/ 	.byte	0x04, 0x11
        /*00ce*/ 	.short	(.L_35 - .L_34)
	.align		4
.L_34:
        /*00d0*/ 	.word	index@(_Z20cuI420_YV12_to_rgba8PKhPhiib)
        /*00d4*/ 	.word	0x00000000


	//----- nvinfo : EIATTR_MIN_STACK_SIZE
	.align		4
.L_35:
        /*00d8*/ 	.byte	0x04, 0x12
        /*00da*/ 	.short	(.L_37 - .L_36)
	.align		4
.L_36:
        /*00dc*/ 	.word	index@(_Z20cuI420_YV12_to_rgba8PKhPhiib)
        /*00e0*/ 	.word	0x00000000


	//----- nvinfo : EIATTR_MIN_STACK_SIZE
	.align		4
.L_37:
        /*00e4*/ 	.byte	0x04, 0x12
        /*00e6*/ 	.short	(.L_39 - .L_38)
	.align		4
.L_38:
        /*00e8*/ 	.word	index@(_Z18cuNV12_21_to_rgba8PKhiPhiib)
        /*00ec*/ 	.word	0x00000000


	//----- nvinfo : EIATTR_MIN_STACK_SIZE
	.align		4
.L_39:
        /*00f0*/ 	.byte	0x04, 0x12
        /*00f2*/ 	.short	(.L_41 - .L_40)
	.align		4
.L_40:
        /*00f4*/ 	.word	index@(_Z21cuYUYV422_to_rgba10A2PKhPjii)
        /*00f8*/ 	.word	0x00000000


	//----- nvinfo : EIATTR_MIN_STACK_SIZE
	.align		4
.L_41:
        /*00fc*/ 	.byte	0x04, 0x12
        /*00fe*/ 	.short	(.L_43 - .L_42)
	.align		4
.L_42:
        /*0100*/ 	.word	index@(_Z18cuYUYV422_to_rgba8PKhPhii)
        /*0104*/ 	.word	0x00000000


	//----- nvinfo : EIATTR_MIN_STACK_SIZE
	.align		4
.L_43:
        /*0108*/ 	.byte	0x04, 0x12
        /*010a*/ 	.short	(.L_45 - .L_44)
	.align		4
.L_44:
        /*010c*/ 	.word	index@(_Z16cuRgba8_BlendingPhS_S_iii)
        /*0110*/ 	.word	0x00000000


	//----- nvinfo : EIATTR_MIN_STACK_SIZE
	.align		4
.L_45:
        /*0114*/ 	.byte	0x04, 0x12
        /*0116*/ 	.short	(.L_47 - .L_46)
	.align		4
.L_46:
        /*0118*/ 	.word	index@(_Z21cuRgba8_LeftRightPackPhS_S_iii)
        /*011c*/ 	.word	0x00000000


	//----- nvinfo : EIATTR_MIN_STACK_SIZE
	.align		4
.L_47:
        /*0120*/ 	.byte	0x04, 0x12
        /*0122*/ 	.short	(.L_49 - .L_48)
	.align		4
.L_48:
        /*0124*/ 	.word	index@(_Z19cuRgba8_TopDownPackPhS_S_iii)
        /*0128*/ 	.word	0x00000000


	//----- nvinfo : EIATTR_MIN_STACK_SIZE
	.align		4
.L_49:
        /*012c*/ 	.byte	0x04, 0x12
        /*012e*/ 	.short	(.L_51 - .L_50)
	.align		4
.L_50:
        /*0130*/ 	.word	index@(_Z20cuRgba8_ResizeHeightPhS_iiib)
        /*0134*/ 	.word	0x00000000


	//----- nvinfo : EIATTR_MIN_STACK_SIZE
	.align		4
.L_51:
        /*0138*/ 	.byte	0x04, 0x12
        /*013a*/ 	.short	(.L_53 - .L_52)
	.align		4
.L_52:
        /*013c*/ 	.word	index@(_Z23cuConvert_Rgb10A2_Rgba8PjPhiiii)
        /*0140*/ 	.word	0x00000000
.L_53:


//--------------------- .nv.compat                --------------------------
	.section	.nv.compat,"",@"SHT_CUDA_COMPAT_INFO"
	.align	4
        /*0000*/ 	.byte	0x02, 0x09, 0x00, 0x00, 0x02, 0x02, 0x01, 0x00, 0x02, 0x05, 0x05, 0x00, 0x03, 0x07, 0x01, 0x01
        /*0010*/ 	.byte	0x02, 0x03, 0x00, 0x00, 0x02, 0x06, 0x01, 0x00, 0x04, 0x0b, 0x08, 0x00, 0x01, 0x00, 0x00, 0x00
        /*0020*/ 	.byte	0x00, 0x00, 0x00, 0x00


//--------------------- .nv.info._Z20cuI420_YV12_to_rgba8PKhPhiib --------------------------
	.section	.nv.info._Z20cuI420_YV12_to_rgba8PKhPhiib,"",@"SHT_CUDA_INFO"
	.sectionflags	@""
	.align	4


	//----- nvinfo : EIATTR_CUDA_API_VERSION
	.align		4
        /*0000*/ 	.byte	0x04, 0x37
        /*0002*/ 	.short	(.L_55 - .L_54)
.L_54:
        /*0004*/ 	.word	0x00000082


	//----- nvinfo : EIATTR_KPARAM_INFO
	.align		4
.L_55:
        /*0008*/ 	.byte	0x04, 0x17
        /*000a*/ 	.short	(.L_57 - .L_56)
.L_56:
        /*000c*/ 	.word	0x00000000
        /*0010*/ 	.short	0x0004
        /*0012*/ 	.short	0x0018
        /*0014*/ 	.byte	0x00, 0xf0, 0x05, 0x00


	//----- nvinfo : EIATTR_KPARAM_INFO
	.align		4
.L_57:
        /*0018*/ 	.byte	0x04, 0x17
        /*001a*/ 	.short	(.L_59 - .L_58)
.L_58:
        /*001c*/ 	.word	0x00000000
        /*0020*/ 	.short	0x0003
        /*0022*/ 	.short	0x0014
        /*0024*/ 	.byte	0x00, 0xf0, 0x11, 0x00


	//----- nvinfo : EIATTR_KPARAM_INFO
	.align		4
.L_59:
        /*0028*/ 	.byte	0x04, 0x17
        /*002a*/ 	.short	(.L_61 - .L_60)
.L_60:
        /*002c*/ 	.word	0x00000000
        /*0030*/ 	.short	0x0002
        /*0032*/ 	.short	0x0010
        /*0034*/ 	.byte	0x00, 0xf0, 0x11, 0x00


	//----- nvinfo : EIATTR_KPARAM_INFO
	.align		4
.L_61:
        /*0038*/ 	.byte	0x04, 0x17
        /*003a*/ 	.short	(.L_63 - .L_62)
.L_62:
        /*003c*/ 	.word	0x00000000
        /*0040*/ 	.short	0x0001
        /*0042*/ 	.short	0x0008
        /*0044*/ 	.byte	0x00, 0xf5, 0x21, 0x00


	//----- nvinfo : EIATTR_KPARAM_INFO
	.align		4
.L_63:
        /*0048*/ 	.byte	0x04, 0x17
        /*004a*/ 	.short	(.L_65 - .L_64)
.L_64:
        /*004c*/ 	.word	0x00000000
        /*0050*/ 	.short	0x0000
        /*0052*/ 	.short	0x0000
        /*0054*/ 	.byte	0x00, 0xf5, 0x21, 0x00


	//----- nvinfo : EIATTR_SPARSE_MMA_MASK
	.align		4
.L_65:
        /*0058*/ 	.byte	0x03, 0x50
        /*005a*/ 	.short	0x0000


	//----- nvinfo : EIATTR_MAXREG_COUNT
	.align		4
        /*005c*/ 	.byte	0x03, 0x1b
        /*005e*/ 	.short	0x00ff


	//----- nvinfo : EIATTR_MERCURY_ISA_VERSION
	.align		4
        /*0060*/ 	.byte	0x03, 0x5f
        /*0062*/ 	.short	0x0101


	//----- nvinfo : EIATTR_VRC_CTA_INIT_COUNT
	.align		4
        /*0064*/ 	.byte	0x02, 0x4a
	.zero		1
	.zero		1


	//----- nvinfo : EIATTR_EXIT_INSTR_OFFSETS
	.align		4
        /*0068*/ 	.byte	0x04, 0x1c
        /*006a*/ 	.short	(.L_67 - .L_66)


	//   ....[0]....
.L_66:
        /*006c*/ 	.word	0x000000c0


	//   ....[1]....
        /*0070*/ 	.word	0x000004d0


	//----- nvinfo : EIATTR_CBANK_PARAM_SIZE
	.align		4
.L_67:
        /*0074*/ 	.byte	0x03, 0x19
        /*0076*/ 	.short	0x0019


	//----- nvinfo : EIATTR_PARAM_CBANK
	.align		4
        /*0078*/ 	.byte	0x04, 0x0a
        /*007a*/ 	.short	(.L_69 - .L_68)
	.align		4
.L_68:
        /*007c*/ 	.word	index@(.nv.constant0._Z20cuI420_YV12_to_rgba8PKhPhiib)
        /*0080*/ 	.short	0x0380
        /*0082*/ 	.short	0x0019


	//----- nvinfo : EIATTR_SW_WAR
	.align		4
.L_69:
        /*0084*/ 	.byte	0x04, 0x36
        /*0086*/ 	.short	(.L_71 - .L_70)
.L_70:
        /*0088*/ 	.word	0x00000008
.L_71:


//--------------------- .nv.info._Z18cuNV12_21_to_rgba8PKhiPhiib --------------------------
	.section	.nv.info._Z18cuNV12_21_to_rgba8PKhiPhiib,"",@"SHT_CUDA_INFO"
	.sectionflags	@""
	.align	4


	//----- nvinfo : EIATTR_CUDA_API_VERSION
	.align		4
        /*0000*/ 	.byte	0x04, 0x37
        /*0002*/ 	.short	(.L_73 - .L_72)
.L_72:
        /*0004*/ 	.word	0x00000082


	//----- nvinfo : EIATTR_KPARAM_INFO
	.align		4
.L_73:
        /*0008*/ 	.byte	0x04, 0x17
        /*000a*/ 	.short	(.L_75 - .L_74)
.L_74:
        /*000c*/ 	.word	0x00000000
        /*0010*/ 	.short	0x0005
        /*0012*/ 	.short	0x0020
        /*0014*/ 	.byte	0x00, 0xf0, 0x05, 0x00


	//----- nvinfo : EIATTR_KPARAM_INFO
	.align		4
.L_75:
        /*0018*/ 	.byte	0x04, 0x17
        /*001a*/ 	.short	(.L_77 - .L_76)
.L_76:
        /*001c*/ 	.word	0x00000000
        /*0020*/ 	.short	0x0004
        /*0022*/ 	.short	0x001c
        /*0024*/ 	.byte	0x00, 0xf0, 0x11, 0x00


	//----- nvinfo : EIATTR_KPARAM_INFO
	.align		4
.L_77:
        /*0028*/ 	.byte	0x04, 0x17
        /*002a*/ 	.short	(.L_79 - .L_78)
.L_78:
        /*002c*/ 	.word	0x00000000
        /*0030*/ 	.short	0x0003
        /*0032*/ 	.short	0x0018
        /*0034*/ 	.byte	0x00, 0xf0, 0x11, 0x00


	//----- nvinfo : EIATTR_KPARAM_INFO
	.align		4
.L_79:
        /*0038*/ 	.byte	0x04, 0x17
        /*003a*/ 	.short	(.L_81 - .L_80)
.L_80:
        /*003c*/ 	.word	0x00000000
        /*0040*/ 	.short	0x0002
        /*0042*/ 	.short	0x0010
        /*0044*/ 	.byte	0x00, 0xf5, 0x21, 0x00


	//----- nvinfo : EIATTR_KPARAM_INFO
	.align		4
.L_81:
        /*0048*/ 	.byte	0x04, 0x17
        /*004a*/ 	.short	(.L_83 - .L_82)
.L_82:
        /*004c*/ 	.word	0x00000000
        /*0050*/ 	.short	0x0001
        /*0052*/ 	.short	0x0008
        /*0054*/ 	.byte	0x00, 0xf0, 0x11, 0x00


	//----- nvinfo : EIATTR_KPARAM_INFO
	.align		4
.L_83:
        /*0058*/ 	.byte	0x04, 0x17
        /*005a*/ 	.short	(.L_85 - .L_84)
.L_84:
        /*005c*/ 	.word	0x00000000
        /*0060*/ 	.short	0x0000
        /*0062*/ 	.short	0x0000
        /*0064*/ 	.byte	0x00, 0xf5, 0x21, 0x00


	//----- nvinfo : EIATTR_SPARSE_MMA_MASK
	.align		4
.L_85:
        /*0068*/ 	.byte	0x03, 0x50
        /*006a*/ 	.short	0x0000


	//----- nvinfo : EIATTR_MAXREG_COUNT
	.align		4
        /*006c*/ 	.byte	0x03, 0x1b
        /*006e*/ 	.short	0x00ff


	//----- nvinfo : EIATTR_MERCURY_ISA_VERSION
	.align		4
        /*0070*/ 	.byte	0x03, 0x5f
        /*0072*/ 	.short	0x0101


	//----- nvinfo : EIATTR_VRC_CTA_INIT_COUNT
	.align		4
        /*0074*/ 	.byte	0x02, 0x4a
	.zero		1
	.zero		1


	//----- nvinfo : EIATTR_EXIT_INSTR_OFFSETS
	.align		4
        /*0078*/ 	.byte	0x04, 0x1c
        /*007a*/ 	.short	(.L_87 - .L_86)


	//   ....[0]....
.L_86:
        /*007c*/ 	.word	0x000000c0


	//   ....[1]....
        /*0080*/ 	.word	0x000004b0


	//----- nvinfo : EIATTR_CBANK_PARAM_SIZE
	.align		4
.L_87:
        /*0084*/ 	.byte	0x03, 0x19
        /*0086*/ 	.short	0x0021


	//----- nvinfo : EIATTR_PARAM_CBANK
	.align		4
        /*0088*/ 	.byte	0x04, 0x0a
        /*008a*/ 	.short	(.L_89 - .L_88)
	.align		4
.L_88:
        /*008c*/ 	.word	index@(.nv.constant0._Z18cuNV12_21_to_rgba8PKhiPhiib)
        /*0090*/ 	.short	0x0380
        /*0092*/ 	.short	0x0021


	//----- nvinfo : EIATTR_SW_WAR
	.align		4
.L_89:
        /*0094*/ 	.byte	0x04, 0x36
        /*0096*/ 	.short	(.L_91 - .L_90)
.L_90:
        /*0098*/ 	.word	0x00000008
.L_91:


//--------------------- .nv.info._Z21cuYUYV422_to_rgba10A2PKhPjii --------------------------
	.section	.nv.info._Z21cuYUYV422_to_rgba10A2PKhPjii,"",@"SHT_CUDA_INFO"
	.sectionflags	@""
	.align	4


	//----- nvinfo : EIATTR_CUDA_API_VERSION
	.align		4
        /*0000*/ 	.byte	0x04, 0x37
        /*0002*/ 	.short	(.L_93 - .L_92)
.L_92:
        /*0004*/ 	.word	0x00000082


	//----- nvinfo : EIATTR_KPARAM_INFO
	.align		4
.L_93:
        /*0008*/ 	.byte	0x04, 0x17
        /*000a*/ 	.short	(.L_95 - .L_94)
.L_94:
        /*000c*/ 	.word	0x00000000
        /*0010*/ 	.short	0x0003
        /*0012*/ 	.short	0x0014
        /*0014*/ 	.byte	0x00, 0xf0, 0x11, 0x00


	//----- nvinfo : EIATTR_KPARAM_INFO
	.align		4
.L_95:
        /*0018*/ 	.byte	0x04, 0x17
        /*001a*/ 	.short	(.L_97 - .L_96)
.L_96:
        /*001c*/ 	.word	0x00000000
        /*0020*/ 	.short	0x0002
        /*0022*/ 	.short	0x0010
        /*0024*/ 	.byte	0x00, 0xf0, 0x11, 0x00


	//----- nvinfo : EIATTR_KPARAM_INFO
	.align		4
.L_97:
        /*0028*/ 	.byte	0x04, 0x17
        /*002a*/ 	.short	(.L_99 - .L_98)
.L_98:
        /*002c*/ 	.word	0x00000000
        /*0030*/ 	.short	0x0001
        /*0032*/ 	.short	0x0008
        /*0034*/ 	.byte	0x00, 0xf5, 0x21, 0x00


	//----- nvinfo : EIATTR_KPARAM_INFO
	.align		4
.L_99:
        /*0038*/ 	.byte	0x04, 0x17
        /*003a*/ 	.short	(.L_101 - .L_100)
.L_100:
        /*003c*/ 	.word	0x00000000
        /*0040*/ 	.short	0x0000
        /*0042*/ 	.short	0x0000
        /*0044*/ 	.byte	0x00, 0xf5, 0x21, 0x00


	//----- nvinfo : EIATTR_SPARSE_MMA_MASK
	.align		4
.L_101:
        /*0048*/ 	.byte	0x03, 0x50
        /*004a*/ 	.short	0x0000


	//----- nvinfo : EIATTR_MAXREG_COUNT
	.align		4
        /*004c*/ 	.byte	0x03, 0x1b
        /*004e*/ 	.short	0x00ff


	//----- nvinfo : EIATTR_MERCURY_ISA_VERSION
	.align		4
        /*0050*/ 	.byte	0x03, 0x5f
        /*0052*/ 	.short	0x0101


	//----- nvinfo : EIATTR_VRC_CTA_INIT_COUNT
	.align		4
        /*0054*/ 	.byte	0x02, 0x4a
	.zero		1
	.zero		1


	//----- nvinfo : EIATTR_EXIT_INSTR_OFFSETS
	.align		4
        /*0058*/ 	.byte	0x04, 0x1c
        /*005a*/ 	.short	(.L_103 - .L_102)


	//   ....[0]....
.L_102:
        /*005c*/ 	.word	0x000000e0


	//   ....[1]....
        /*0060*/ 	.word	0x00000500


	//----- nvinfo : EIATTR_CBANK_PARAM_SIZE
	.align		4
.L_103:
        /*0064*/ 	.byte	0x03, 0x19
        /*0066*/ 	.short	0x0018


	//----- nvinfo : EIATTR_PARAM_CBANK
	.align		4
        /*0068*/ 	.byte	0x04, 0x0a
        /*006a*/ 	.short	(.L_105 - .L_104)
	.align		4
.L_104:
        /*006c*/ 	.word	index@(.nv.constant0._Z21cuYUYV422_to_rgba10A2PKhPjii)
        /*0070*/ 	.short	0x0380
        /*0072*/ 	.short	0x0018


	//----- nvinfo : EIATTR_SW_WAR
	.align		4
.L_105:
        /*0074*/ 	.byte	0x04, 0x36
        /*0076*/ 	.short	(.L_107 - .L_106)
.L_106:
        /*0078*/ 	.word	0x00000008
.L_107:


//--------------------- .nv.info._Z18cuYUYV422_to_rgba8PKhPhii --------------------------
	.section	.nv.info._Z18cuYUYV422_to_rgba8PKhPhii,"",@"SHT_CUDA_INFO"
	.sectionflags	@""
	.align	4


	//----- nvinfo : EIATTR_CUDA_API_VERSION
	.align		4
        /*0000*/ 	.byte	0x04, 0x37
        /*0002*/ 	.short	(.L_109 - .L_108)
.L_108:
        /*0004*/ 	.word	0x00000082


	//----- nvinfo : EIATTR_KPARAM_INFO
	.align		4
.L_109:
        /*0008*/ 	.byte	0x04, 0x17
        /*000a*/ 	.short	(.L_111 - .L_110)
.L_110:
        /*000c*/ 	.word	0x00000000
        /*0010*/ 	.short	0x0003
        /*0012*/ 	.short	0x0014
        /*0014*/ 	.byte	0x00, 0xf0, 0x11, 0x00


	//----- nvinfo : EIATTR_KPARAM_INFO
	.align		4
.L_111:
        /*0018*/ 	.byte	0x04, 0x17
        /*001a*/ 	.short	(.L_113 - .L_112)
.L_112:
        /*001c*/ 	.word	0x00000000
        /*0020*/ 	.short	0x0002
        /*0022*/ 	.short	0x0010
        /*0024*/ 	.byte	0x00, 0xf0, 0x11, 0x00


	//----- nvinfo : EIATTR_KPARAM_INFO
	.align		4
.L_113:
        /*0028*/ 	.byte	0x04, 0x17
        /*002a*/ 	.short	(.L_115 - .L_114)
.L_114:
        /*002c*/ 	.word	0x00000000
        /*0030*/ 	.short	0x0001
        /*0032*/ 	.short	0x0008
        /*0034*/ 	.byte	0x00, 0xf5, 0x21, 0x00


	//----- nvinfo : EIATTR_KPARAM_INFO
	.align		4
.L_115:
        /*0038*/ 	.byte	0x04, 0x17
        /*003a*/ 	.short	(.L_117 - .L_116)
.L_116:
        /*003c*/ 	.word	0x00000000
        /*0040*/ 	.short	0x0000
        /*0042*/ 	.short	0x0000
        /*0044*/ 	.byte	0x00, 0xf5, 0x21, 0x00


	//----- nvinfo : EIATTR_SPARSE_MMA_MASK
	.align		4
.L_117:
        /*0048*/ 	.byte	0x03, 0x50
        /*004a*/ 	.short	0x0000


	//----- nvinfo : EIATTR_MAXREG_COUNT
	.align		4
        /*004c*/ 	.byte	0x03, 0x1b
        /*004e*/ 	.short	0x00ff


	//----- nvinfo : EIATTR_MERCURY_ISA_VERSION
	.align		4
        /*0050*/ 	.byte	0x03, 0x5f
        /*0052*/ 	.short	0x0101


	//----- nvinfo : EIATTR_VRC_CTA_INIT_COUNT
	.align		4
        /*0054*/ 	.byte	0x02, 0x4a
	.zero		1
	.zero		1


	//----- nvinfo : EIATTR_EXIT_INSTR_OFFSETS
	.align		4
        /*0058*/ 	.byte	0x04, 0x1c
        /*005a*/ 	.short	(.L_119 - .L_118)


	//   ....[0]....
.L_118:
        /*005c*/ 	.word	0x000000e0


	//   ....[1]....
        /*0060*/ 	.word	0x000004e0


	//----- nvinfo : EIATTR_CBANK_PARAM_SIZE
	.align		4
.L_119:
        /*0064*/ 	.byte	0x03, 0x19
        /*0066*/ 	.short	0x0018


	//----- nvinfo : EIATTR_PARAM_CBANK
	.align		4
        /*0068*/ 	.byte	0x04, 0x0a
        /*006a*/ 	.short	(.L_121 - .L_120)
	.align		4
.L_120:
        /*006c*/ 	.word	index@(.nv.constant0._Z18cuYUYV422_to_rgba8PKhPhii)
        /*0070*/ 	.short	0x0380
        /*0072*/ 	.short	0x0018


	//----- nvinfo : EIATTR_SW_WAR
	.align		4
.L_121:
        /*0074*/ 	.byte	0x04, 0x36
        /*0076*/ 	.short	(.L_123 - .L_122)
.L_122:
        /*0078*/ 	.word	0x00000008
.L_123:


//--------------------- .nv.info._Z16cuRgba8_BlendingPhS_S_iii --------------------------
	.section	.nv.info._Z16cuRgba8_BlendingPhS_S_iii,"",@"SHT_CUDA_INFO"
	.sectionflags	@""
	.align	4


	//----- nvinfo : EIATTR_CUDA_API_VERSION
	.align		4
        /*0000*/ 	.byte	0x04, 0x37
        /*0002*/ 	.short	(.L_125 - .L_124)
.L_124:
        /*0004*/ 	.word	0x00000082


	//----- nvinfo : EIATTR_KPARAM_INFO
	.align		4
.L_125:
        /*0008*/ 	.byte	0x04, 0x17
        /*000a*/ 	.short	(.L_127 - .L_126)
.L_126:
        /*000c*/ 	.word	0x00000000
        /*0010*/ 	.short	0x0005
        /*0012*/ 	.short	0x0020
        /*0014*/ 	.byte	0x00, 0xf0, 0x11, 0x00


	//----- nvinfo : EIATTR_KPARAM_INFO
	.align		4
.L_127:
        /*0018*/ 	.byte	0x04, 0x17
        /*001a*/ 	.short	(.L_129 - .L_128)
.L_128:
        /*001c*/ 	.word	0x00000000
        /*0020*/ 	.short	0x0004
        /*0022*/ 	.short	0x001c
        /*0024*/ 	.byte	0x00, 0xf0, 0x11, 0x00


	//----- nvinfo : EIATTR_KPARAM_INFO
	.align		4
.L_129:
        /*0028*/ 	.byte	0x04, 0x17
        /*002a*/ 	.short	(.L_131 - .L_130)
.L_130:
        /*002c*/ 	.word	0x00000000
        /*0030*/ 	.short	0x0003
        /*0032*/ 	.short	0x0018
        /*0034*/ 	.byte	0x00, 0xf0, 0x11, 0x00


	//----- nvinfo : EIATTR_KPARAM_INFO
	.align		4
.L_131:
        /*0038*/ 	.byte	0x04, 0x17
        /*003a*/ 	.short	(.L_133 - .L_132)
.L_132:
        /*003c*/ 	.word	0x00000000
        /*0040*/ 	.short	0x0002
        /*0042*/ 	.short	0x0010
        /*0044*/ 	.byte	0x00, 0xf5, 0x21, 0x00


	//----- nvinfo : EIATTR_KPARAM_INFO
	.align		4
.L_133:
        /*0048*/ 	.byte	0x04, 0x17
        /*004a*/ 	.short	(.L_135 - .L_134)
.L_134:
        /*004c*/ 	.word	0x00000000
        /*0050*/ 	.short	0x0001
        /*0052*/ 	.short	0x0008
        /*0054*/ 	.byte	0x00, 0xf5, 0x21, 0x00


	//----- nvinfo : EIATTR_KPARAM_INFO
	.align		4
.L_135:
        /*0058*/ 	.byte	0x04, 0x17
        /*005a*/ 	.short	(.L_137 - .L_136)
.L_136:
        /*005c*/ 	.word	0x00000000
        /*0060*/ 	.short	0x0000
        /*0062*/ 	.short	0x0000
        /*0064*/ 	.byte	0x00, 0xf5, 0x21, 0x00


	//----- nvinfo : EIATTR_SPARSE_MMA_MASK
	.align		4
.L_137:
        /*0068*/ 	.byte	0x03, 0x50
        /*006a*/ 	.short	0x0000


	//----- nvinfo : EIATTR_MAXREG_COUNT
	.align		4
        /*006c*/ 	.byte	0x03, 0x1b
        /*006e*/ 	.short	0x00ff


	//----- nvinfo : EIATTR_MERCURY_ISA_VERSION
	.align		4
        /*0070*/ 	.byte	0x03, 0x5f
        /*0072*/ 	.short	0x0101


	//----- nvinfo : EIATTR_VRC_CTA_INIT_COUNT
	.align		4
        /*0074*/ 	.byte	0x02, 0x4a
	.zero		1
	.zero		1


	//----- nvinfo : EIATTR_EXIT_INSTR_OFFSETS
	.align		4
        /*0078*/ 	.byte	0x04, 0x1c
        /*007a*/ 	.short	(.L_139 - .L_138)


	//   ....[0]....
.L_138:
        /*007c*/ 	.word	0x000000c0


	//   ....[1]....
        /*0080*/ 	.word	0x000003b0


	//----- nvinfo : EIATTR_CRS_STACK_SIZE
	.align		4
.L_139:
        /*0084*/ 	.byte	0x04, 0x1e
        /*0086*/ 	.short	(.L_141 - .L_140)
.L_140:
        /*0088*/ 	.word	0x00000000


	//----- nvinfo : EIATTR_CBANK_PARAM_SIZE
	.align		4
.L_141:
        /*008c*/ 	.byte	0x03, 0x19
        /*008e*/ 	.short	0x0024


	//----- nvinfo : EIATTR_PARAM_CBANK
	.align		4
        /*0090*/ 	.byte	0x04, 0x0a
        /*0092*/ 	.short	(.L_143 - .L_142)
	.align		4
.L_142:
        /*0094*/ 	.word	index@(.nv.constant0._Z16cuRgba8_BlendingPhS_S_iii)
        /*0098*/ 	.short	0x0380
        /*009a*/ 	.short	0x0024


	//----- nvinfo : EIATTR_SW_WAR
	.align		4
.L_143:
        /*009c*/ 	.byte	0x04, 0x36
        /*009e*/ 	.short	(.L_145 - .L_144)
.L_144:
        /*00a0*/ 	.word	0x00000008
.L_145:


//--------------------- .nv.info._Z21cuRgba8_LeftRightPackPhS_S_iii --------------------------
	.section	.nv.info._Z21cuRgba8_LeftRightPackPhS_S_iii,"",@"SHT_CUDA_INFO"
	.sectionflags	@""
	.align	4


	//----- nvinfo : EIATTR_CUDA_API_VERSION
	.align		4
        /*0000*/ 	.byte	0x04, 0x37
        /*0002*/ 	.short	(.L_147 - .L_146)
.L_146:
        /*0004*/ 	.word	0x00000082


	//----- nvinfo : EIATTR_KPARAM_INFO
	.align		4
.L_147:
        /*0008*/ 	.byte	0x04, 0x17
        /*000a*/ 	.short	(.L_149 - .L_148)
.L_148:
        /*000c*/ 	.word	0x00000000
        /*0010*/ 	.short	0x0005
        /*0012*/ 	.short	0x0020
        /*0014*/ 	.byte	0x00, 0xf0, 0x11, 0x00


	//----- nvinfo : EIATTR_KPARAM_INFO
	.align		4
.L_149:
        /*0018*/ 	.byte	0x04, 0x17
        /*001a*/ 	.short	(.L_151 - .L_150)
.L_150:
        /*001c*/ 	.word	0x00000000
        /*0020*/ 	.short	0x0004
        /*0022*/ 	.short	0x001c
        /*0024*/ 	.byte	0x00, 0xf0, 0x11, 0x00


	//----- nvinfo : EIATTR_KPARAM_INFO
	.align		4
.L_151:
        /*0028*/ 	.byte	0x04, 0x17
        /*002a*/ 	.short	(.L_153 - .L_152)
.L_152:
        /*002c*/ 	.word	0x00000000
        /*0030*/ 	.short	0x0003
        /*0032*/ 	.short	0x0018
        /*0034*/ 	.byte	0x00, 0xf0, 0x11, 0x00


	//----- nvinfo : EIATTR_KPARAM_INFO
	.align		4
.L_153:
        /*0038*/ 	.byte	0x04, 0x17
        /*003a*/ 	.short	(.L_155 - .L_154)
.L_154:
        /*003c*/ 	.word	0x00000000
        /*0040*/ 	.short	0x0002
        /*0042*/ 	.short	0x0010
        /*0044*/ 	.byte	0x00, 0xf5, 0x21, 0x00


	//----- nvinfo : EIATTR_KPARAM_INFO
	.align		4
.L_155:
        /*0048*/ 	.byte	0x04, 0x17
        /*004a*/ 	.short	(.L_157 - .L_156)
.L_156:
        /*004c*/ 	.word	0x00000000
        /*0050*/ 	.short	0x0001
        /*0052*/ 	.short	0x0008
        /*0054*/ 	.byte	0x00, 0xf5, 0x21, 0x00


	//----- nvinfo : EIATTR_KPARAM_INFO
	.align		4
.L_157:
        /*0058*/ 	.byte	0x04, 0x17
        /*005a*/ 	.short	(.L_159 - .L_158)
.L_158:
        /*005c*/ 	.word	0x00000000
        /*0060*/ 	.short	0x0000
        /*0062*/ 	.short	0x0000
        /*0064*/ 	.byte	0x00, 0xf5, 0x21, 0x00


	//----- nvinfo : EIATTR_SPARSE_MMA_MASK
	.align		4
.L_159:
        /*0068*/ 	.byte	0x03, 0x50
        /*006a*/ 	.short	0x0000


	//----- nvinfo : EIATTR_MAXREG_COUNT
	.align		4
        /*006c*/ 	.byte	0x03, 0x1b
        /*006e*/ 	.short	0x00ff


	//----- nvinfo : EIATTR_MERCURY_ISA_VERSION
	.align		4
        /*0070*/ 	.byte	0x03, 0x5f
        /*0072*/ 	.short	0x0101


	//----- nvinfo : EIATTR_VRC_CTA_INIT_COUNT
	.align		4
        /*0074*/ 	.byte	0x02, 0x4a
	.zero		1
	.zero		1


	//----- nvinfo : EIATTR_EXIT_INSTR_OFFSETS
	.align		4
        /*0078*/ 	.byte	0x04, 0x1c
        /*007a*/ 	.short	(.L_161 - .L_160)


	//   ....[0]....
.L_160:
        /*007c*/ 	.word	0x000000c0


	//   ....[1]....
        /*0080*/ 	.word	0x00000310


	//----- nvinfo : EIATTR_CBANK_PARAM_SIZE
	.align		4
.L_161:
        /*0084*/ 	.byte	0x03, 0x19
        /*0086*/ 	.short	0x0024


	//----- nvinfo : EIATTR_PARAM_CBANK
	.align		4
        /*0088*/ 	.byte	0x04, 0x0a
        /*008a*/ 	.short	(.L_163 - .L_162)
	.align		4
.L_162:
        /*008c*/ 	.word	index@(.nv.constant0._Z21cuRgba8_LeftRightPackPhS_S_iii)
        /*0090*/ 	.short	0x0380
        /*0092*/ 	.short	0x0024


	//----- nvinfo : EIATTR_SW_WAR
	.align		4
.L_163:
        /*0094*/ 	.byte	0x04, 0x36
        /*0096*/ 	.short	(.L_165 - .L_164)
.L_164:
        /*0098*/ 	.word	0x00000008
.L_165:


//--------------------- .nv.info._Z19cuRgba8_TopDownPackPhS_S_iii --------------------------
	.section	.nv.info._Z19cuRgba8_TopDownPackPhS_S_iii,"",@"SHT_CUDA_INFO"
	.sectionflags	@""
	.align	4


	//----- nvinfo : EIATTR_CUDA_API_VERSION
	.align		4
        /*0000*/ 	.byte	0x04, 0x37
        /*0002*/ 	.short	(.L_167 - .L_166)
.L_166:
        /*0004*/ 	.word	0x00000082


	//----- nvinfo : EIATTR_KPARAM_INFO
	.align		4
.L_167:
        /*0008*/ 	.byte	0x04, 0x17
        /*000a*/ 	.short	(.L_169 - .L_168)
.L_168:
        /*000c*/ 	.word	0x00000000
        /*0010*/ 	.short	0x0005
        /*0012*/ 	.short	0x0020
        /*0014*/ 	.byte	0x00, 0xf0, 0x11, 0x00


	//----- nvinfo : EIATTR_KPARAM_INFO
	.align		4
.L_169:
        /*0018*/ 	.byte	0x04, 0x17
        /*001a*/ 	.short	(.L_171 - .L_170)
.L_170:
        /*001c*/ 	.word	0x00000000
        /*0020*/ 	.short	0x0004
        /*0022*/ 	.short	0x001c
        /*0024*/ 	.byte	0x00, 0xf0, 0x11, 0x00


	//----- nvinfo : EIATTR_KPARAM_INFO
	.align		4
.L_171:
        /*0028*/ 	.byte	0x04, 0x17
        /*002a*/ 	.short	(.L_173 - .L_172)
.L_172:
        /*002c*/ 	.word	0x00000000
        /*0030*/ 	.short	0x0003
        /*0032*/ 	.short	0x0018
        /*0034*/ 	.byte	0x00, 0xf0, 0x11, 0x00


	//----- nvinfo : EIATTR_KPARAM_INFO
	.align		4
.L_173:
        /*0038*/ 	.byte	0x04, 0x17
        /*003a*/ 	.short	(.L_175 - .L_174)
.L_174:
        /*003c*/ 	.word	0x00000000
        /*0040*/ 	.short	0x0002
        /*0042*/ 	.short	0x0010
        /*0044*/ 	.byte	0x00, 0xf5, 0x21, 0x00


	//----- nvinfo : EIATTR_KPARAM_INFO
	.align		4
.L_175:
        /*0048*/ 	.byte	0x04, 0x17
        /*004a*/ 	.short	(.L_177 - .L_176)
.L_176:
        /*004c*/ 	.word	0x00000000
        /*0050*/ 	.short	0x0001
        /*0052*/ 	.short	0x0008
        /*0054*/ 	.byte	0x00, 0xf5, 0x21, 0x00


	//----- nvinfo : EIATTR_KPARAM_INFO
	.align		4
.L_177:
        /*0058*/ 	.byte	0x04, 0x17
        /*005a*/ 	.short	(.L_179 - .L_178)
.L_178:
        /*005c*/ 	.word	0x00000000
        /*0060*/ 	.short	0x0000
        /*0062*/ 	.short	0x0000
        /*0064*/ 	.byte	0x00, 0xf5, 0x21, 0x00


	//----- nvinfo : EIATTR_SPARSE_MMA_MASK
	.align		4
.L_179:
        /*0068*/ 	.byte	0x03, 0x50
        /*006a*/ 	.short	0x0000


	//----- nvinfo : EIATTR_MAXREG_COUNT
	.align		4
        /*006c*/ 	.byte	0x03, 0x1b
        /*006e*/ 	.short	0x00ff


	//----- nvinfo : EIATTR_MERCURY_ISA_VERSION
	.align		4
        /*0070*/ 	.byte	0x03, 0x5f
        /*0072*/ 	.short	0x0101


	//----- nvinfo : EIATTR_VRC_CTA_INIT_COUNT
	.align		4
        /*0074*/ 	.byte	0x02, 0x4a
	.zero		1
	.zero		1


	//----- nvinfo : EIATTR_EXIT_INSTR_OFFSETS
	.align		4
        /*0078*/ 	.byte	0x04, 0x1c
        /*007a*/ 	.short	(.L_181 - .L_180)


	//   ....[0]....
.L_180:
        /*007c*/ 	.word	0x000000c0


	//   ....[1]....
        /*0080*/ 	.word	0x000002f0


	//----- nvinfo : EIATTR_CBANK_PARAM_SIZE
	.align		4
.L_181:
        /*0084*/ 	.byte	0x03, 0x19
        /*0086*/ 	.short	0x0024


	//----- nvinfo : EIATTR_PARAM_CBANK
	.align		4
        /*0088*/ 	.byte	0x04, 0x0a
        /*008a*/ 	.short	(.L_183 - .L_182)
	.align		4
.L_182:
        /*008c*/ 	.word	index@(.nv.constant0._Z19cuRgba8_TopDownPackPhS_S_iii)
        /*0090*/ 	.short	0x0380
        /*0092*/ 	.short	0x0024


	//----- nvinfo : EIATTR_SW_WAR
	.align		4
.L_183:
        /*0094*/ 	.byte	0x04, 0x36
        /*0096*/ 	.short	(.L_185 - .L_184)
.L_184:
        /*0098*/ 	.word	0x00000008
.L_185:


//--------------------- .nv.info._Z20cuRgba8_ResizeHeightPhS_iiib --------------------------
	.section	.nv.info._Z20cuRgba8_ResizeHeightPhS_iiib,"",@"SHT_CUDA_INFO"
	.sectionflags	@""
	.align	4


	//----- nvinfo : EIATTR_CUDA_API_VERSION
	.align		4
        /*0000*/ 	.byte	0x04, 0x37
        /*0002*/ 	.short	(.L_187 - .L_186)
.L_186:
        /*0004*/ 	.word	0x00000082


	//----- nvinfo : EIATTR_KPARAM_INFO
	.align		4
.L_187:
        /*0008*/ 	.byte	0x04, 0x17
        /*000a*/ 	.short	(.L_189 - .L_188)
.L_188:
        /*000c*/ 	.word	0x00000000
        /*0010*/ 	.short	0x0005
        /*0012*/ 	.short	0x001c
        /*0014*/ 	.byte	0x00, 0xf0, 0x05, 0x00


	//----- nvinfo : EIATTR_KPARAM_INFO
	.align		4
.L_189:
        /*0018*/ 	.byte	0x04, 0x17
        /*001a*/ 	.short	(.L_191 - .L_190)
.L_190:
        /*001c*/ 	.word	0x00000000
        /*0020*/ 	.short	0x0004
        /*0022*/ 	.short	0x0018
        /*0024*/ 	.byte	0x00, 0xf0, 0x11, 0x00


	//----- nvinfo : EIATTR_KPARAM_INFO
	.align		4
.L_191:
        /*0028*/ 	.byte	0x04, 0x17
        /*002a*/ 	.short	(.L_193 - .L_192)
.L_192:
        /*002c*/ 	.word	0x00000000
        /*0030*/ 	.short	0x0003
        /*0032*/ 	.short	0x0014
        /*0034*/ 	.byte	0x00, 0xf0, 0x11, 0x00


	//----- nvinfo : EIATTR_KPARAM_INFO
	.align		4
.L_193:
        /*0038*/ 	.byte	0x04, 0x17
        /*003a*/ 	.short	(.L_195 - .L_194)
.L_194:
        /*003c*/ 	.word	0x00000000
        /*0040*/ 	.short	0x0002
        /*0042*/ 	.short	0x0010
        /*0044*/ 	.byte	0x00, 0xf0, 0x11, 0x00


	//----- nvinfo : EIATTR_KPARAM_INFO
	.align		4
.L_195:
        /*0048*/ 	.byte	0x04, 0x17
        /*004a*/ 	.short	(.L_197 - .L_196)
.L_196:
        /*004c*/ 	.word	0x00000000
        /*0050*/ 	.short	0x0001
        /*0052*/ 	.short	0x0008
        /*0054*/ 	.byte	0x00, 0xf5, 0x21, 0x00


	//----- nvinfo : EIATTR_KPARAM_INFO
	.align		4
.L_197:
        /*0058*/ 	.byte	0x04, 0x17
        /*005a*/ 	.short	(.L_199 - .L_198)
.L_198:
        /*005c*/ 	.word	0x00000000
        /*0060*/ 	.short	0x0000
        /*0062*/ 	.short	0x0000
        /*0064*/ 	.byte	0x00, 0xf5, 0x21, 0x00


	//----- nvinfo : EIATTR_SPARSE_MMA_MASK
	.align		4
.L_199:
        /*0068*/ 	.byte	0x03, 0x50
        /*006a*/ 	.short	0x0000


	//----- nvinfo : EIATTR_MAXREG_COUNT
	.align		4
        /*006c*/ 	.byte	0x03, 0x1b
        /*006e*/ 	.short	0x00ff


	//----- nvinfo : EIATTR_MERCURY_ISA_VERSION
	.align		4
        /*0070*/ 	.byte	0x03, 0x5f
        /*0072*/ 	.short	0x0101


	//----- nvinfo : EIATTR_VRC_CTA_INIT_COUNT
	.align		4
        /*0074*/ 	.byte	0x02, 0x4a
	.zero		1
	.zero		1


	//----- nvinfo : EIATTR_EXIT_INSTR_OFFSETS
	.align		4
        /*0078*/ 	.byte	0x04, 0x1c
        /*007a*/ 	.short	(.L_201 - .L_200)


	//   ....[0]....
.L_200:
        /*007c*/ 	.word	0x000000c0


	//   ....[1]....
        /*0080*/ 	.word	0x000001a0


	//----- nvinfo : EIATTR_CBANK_PARAM_SIZE
	.align		4
.L_201:
        /*0084*/ 	.byte	0x03, 0x19
        /*0086*/ 	.short	0x001d


	//----- nvinfo : EIATTR_PARAM_CBANK
	.align		4
        /*0088*/ 	.byte	0x04, 0x0a
        /*008a*/ 	.short	(.L_203 - .L_202)
	.align		4
.L_202:
        /*008c*/ 	.word	index@(.nv.constant0._Z20cuRgba8_ResizeHeightPhS_iiib)
        /*0090*/ 	.short	0x0380
        /*0092*/ 	.short	0x001d


	//----- nvinfo : EIATTR_SW_WAR
	.align		4
.L_203:
        /*0094*/ 	.byte	0x04, 0x36
        /*0096*/ 	.short	(.L_205 - .L_204)
.L_204:
        /*0098*/ 	.word	0x00000008
.L_205:


//--------------------- .nv.info._Z23cuConvert_Rgb10A2_Rgba8PjPhiiii --------------------------
	.section	.nv.info._Z23cuConvert_Rgb10A2_Rgba8PjPhiiii,"",@"SHT_CUDA_INFO"
	.sectionflags	@""
	.align	4


	//----- nvinfo : EIATTR_CUDA_API_VERSION
	.align		4
        /*0000*/ 	.byte	0x04, 0x37
        /*0002*/ 	.short	(.L_207 - .L_206)
.L_206:
        /*0004*/ 	.word	0x00000082


	//----- nvinfo : EIATTR_KPARAM_INFO
	.align		4
.L_207:
        /*0008*/ 	.byte	0x04, 0x17
        /*000a*/ 	.short	(.L_209 - .L_208)
.L_208:
        /*000c*/ 	.word	0x00000000
        /*0010*/ 	.short	0x0005
        /*0012*/ 	.short	0x001c
        /*0014*/ 	.byte	0x00, 0xf0, 0x11, 0x00


	//----- nvinfo : EIATTR_KPARAM_INFO
	.align		4
.L_209:
        /*0018*/ 	.byte	0x04, 0x17
        /*001a*/ 	.short	(.L_211 - .L_210)
.L_210:
        /*001c*/ 	.word	0x00000000
        /*0020*/ 	.short	0x0004
        /*0022*/ 	.short	0x0018
        /*0024*/ 	.byte	0x00, 0xf0, 0x11, 0x00


	//----- nvinfo : EIATTR_KPARAM_INFO
	.align		4
.L_211:
        /*0028*/ 	.byte	0x04, 0x17
        /*002a*/ 	.short	(.L_213 - .L_212)
.L_212:
        /*002c*/ 	.word	0x00000000
        /*0030*/ 	.short	0x0003
        /*0032*/ 	.short	0x0014
        /*0034*/ 	.byte	0x00, 0xf0, 0x11, 0x00


	//----- nvinfo : EIATTR_KPARAM_INFO
	.align		4
.L_213:
        /*0038*/ 	.byte	0x04, 0x17
        /*003a*/ 	.short	(.L_215 - .L_214)
.L_214:
        /*003c*/ 	.word	0x00000000
        /*0040*/ 	.short	0x0002
        /*0042*/ 	.short	0x0010
        /*0044*/ 	.byte	0x00, 0xf0, 0x11, 0x00


	//----- nvinfo : EIATTR_KPARAM_INFO
	.align		4
.L_215:
        /*0048*/ 	.byte	0x04, 0x17
        /*004a*/ 	.short	(.L_217 - .L_216)
.L_216:
        /*004c*/ 	.word	0x00000000
        /*0050*/ 	.short	0x0001
        /*0052*/ 	.short	0x0008
        /*0054*/ 	.byte	0x00, 0xf5, 0x21, 0x00


	//----- nvinfo : EIATTR_KPARAM_INFO
	.align		4
.L_217:
        /*0058*/ 	.byte	0x04, 0x17
        /*005a*/ 	.short	(.L_219 - .L_218)
.L_218:
        /*005c*/ 	.word	0x00000000
        /*0060*/ 	.short	0x0000
        /*0062*/ 	.short	0x0000
        /*0064*/ 	.byte	0x00, 0xf5, 0x21, 0x00


	//----- nvinfo : EIATTR_SPARSE_MMA_MASK
	.align		4
.L_219:
        /*0068*/ 	.byte	0x03, 0x50
        /*006a*/ 	.short	0x0000


	//----- nvinfo : EIATTR_MAXREG_COUNT
	.align		4
        /*006c*/ 	.byte	0x03, 0x1b
        /*006e*/ 	.short	0x00ff


	//----- nvinfo : EIATTR_MERCURY_ISA_VERSION
	.align		4
        /*0070*/ 	.byte	0x03, 0x5f
        /*0072*/ 	.short	0x0101


	//----- nvinfo : EIATTR_VRC_CTA_INIT_COUNT
	.align		4
        /*0074*/ 	.byte	0x02, 0x4a
	.zero		1
	.zero		1


	//----- nvinfo : EIATTR_EXIT_INSTR_OFFSETS
	.align		4
        /*0078*/ 	.byte	0x04, 0x1c
        /*007a*/ 	.short	(.L_221 - .L_220)


	//   ....[0]....
.L_220:
        /*007c*/ 	.word	0x000000c0


	//   ....[1]....
        /*0080*/ 	.word	0x00000210


	//----- nvinfo : EIATTR_CBANK_PARAM_SIZE
	.align		4
.L_221:
        /*0084*/ 	.byte	0x03, 0x19
        /*0086*/ 	.short	0x0020


	//----- nvinfo : EIATTR_PARAM_CBANK
	.align		4
        /*0088*/ 	.byte	0x04, 0x0a
        /*008a*/ 	.short	(.L_223 - .L_222)
	.align		4
.L_222:
        /*008c*/ 	.word	index@(.nv.constant0._Z23cuConvert_Rgb10A2_Rgba8PjPhiiii)
        /*0090*/ 	.short	0x0380
        /*0092*/ 	.short	0x0020


	//----- nvinfo : EIATTR_SW_WAR
	.align		4
.L_223:
        /*0094*/ 	.byte	0x04, 0x36
        /*0096*/ 	.short	(.L_225 - .L_224)
.L_224:
        /*0098*/ 	.word	0x00000008
.L_225:


//--------------------- .nv.callgraph             --------------------------
	.section	.nv.callgraph,"",@"SHT_CUDA_CALLGRAPH"
	.align	4
	.sectionentsize	8
	.align		4
        /*0000*/ 	.word	0x00000000
	.align		4
        /*0004*/ 	.word	0xffffffff
	.align		4
        /*0008*/ 	.word	0x00000000
	.align		4
        /*000c*/ 	.word	0xfffffffe
	.align		4
        /*0010*/ 	.word	0x00000000
	.align		4
        /*0014*/ 	.word	0xfffffffd
	.align		4
        /*0018*/ 	.word	0x00000000
	.align		4
        /*001c*/ 	.word	0xfffffffc


//--------------------- .text._Z20cuI420_YV12_to_rgba8PKhPhiib --------------------------
	.section	.text._Z20cuI420_YV12_to_rgba8PKhPhiib,"ax",@progbits
	.align	128
        .global         _Z20cuI420_YV12_to_rgba8PKhPhiib
        .type           _Z20cuI420_YV12_to_rgba8PKhPhiib,@function
        .size           _Z20cuI420_YV12_to_rgba8PKhPhiib,(.L_x_15 - _Z20cuI420_YV12_to_rgba8PKhPhiib)
        .other          _Z20cuI420_YV12_to_rgba8PKhPhiib,@"STO_CUDA_ENTRY STV_DEFAULT"
_Z20cuI420_YV12_to_rgba8PKhPhiib:
.text._Z20cuI420_YV12_to_rgba8PKhPhiib:
[----:B------:R-:W-:Y:S01]  /*0000*/  LDC R1, c[0x0][0x37c] ;  /* 0x0000df00ff017b82 */ /* 0x000fe20000000800 */
[----:B------:R-:W0:Y:S07]  /*0010*/  S2R R2, SR_TID.Y ;  /* 0x0000000000027919 */ /* 0x000e2e0000002200 */
[----:B------:R-:W1:Y:S01]  /*0020*/  LDC R0, c[0x0][0x360] ;  /* 0x0000d800ff007b82 */ /* 0x000e620000000800 */
[----:B------:R-:W2:Y:S01]  /*0030*/  LDCU.64 UR10, c[0x0][0x390] ;  /* 0x00007200ff0a77ac */ /* 0x000ea20008000a00 */
[----:B------:R-:W1:Y:S06]  /*0040*/  S2R R5, SR_TID.X ;  /* 0x0000000000057919 */ /* 0x000e6c0000002100 */
[----:B------:R-:W0:Y:S08]  /*0050*/  S2UR UR5, SR_CTAID.Y ;  /* 0x00000000000579c3 */ /* 0x000e300000002600 */
[----:B------:R-:W0:Y:S08]  /*0060*/  LDC R3, c[0x0][0x364] ;  /* 0x0000d900ff037b82 */ /* 0x000e300000000800 */
[----:B------:R-:W1:Y:S01]  /*0070*/  S2UR UR4, SR_CTAID.X ;  /* 0x00000000000479c3 */ /* 0x000e620000002500 */
[----:B0-----:R-:W-:-:S05]  /*0080*/  IMAD R3, R3, UR5, R2 ;  /* 0x0000000503037c24 */ /* 0x001fca000f8e0202 */
[----:B--2---:R-:W-:Y:S01]  /*0090*/  ISETP.GE.AND P0, PT, R3, UR11, PT ;  /* 0x0000000b03007c0c */ /* 0x004fe2000bf06270 */
[----:B-1----:R-:W-:-:S05]  /*00a0*/  IMAD R0, R0, UR4, R5 ;  /* 0x0000000400007c24 */ /* 0x002fca000f8e0205 */
[----:B------:R-:W-:-:S13]  /*00b0*/  ISETP.GE.OR P0, PT, R0, UR10, P0 ;  /* 0x0000000a00007c0c */ /* 0x000fda0008706670 */
[----:B------:R-:W-:Y:S05]  /*00c0*/  @P0 EXIT ;  /* 0x000000000000094d */ /* 0x000fea0003800000 */
[----:B------:R-:W0:Y:S01]  /*00d0*/  LDCU.U8 UR6, c[0x0][0x398] ;  /* 0x00007300ff0677ac */ /* 0x000e220008000000 */
[----:B------:R-:W-:Y:S01]  /*00e0*/  SHF.R.U32.HI R5, RZ, 0x1, R3 ;  /* 0x00000001ff057819 */ /* 0x000fe20000011603 */
[----:B------:R-:W-:Y:S01]  /*00f0*/  UIMAD UR4, UR11, UR10, URZ ;  /* 0x0000000a0b0472a4 */ /* 0x000fe2000f8e02ff */
[----:B------:R-:W1:Y:S03]  /*0100*/  LDCU.128 UR12, c[0x0][0x380] ;  /* 0x00007000ff0c77ac */ /* 0x000e660008000c00 */
[--C-:B------:R-:W-:Y:S02]  /*0110*/  IMAD R5, R5, UR10, R0.reuse ;  /* 0x0000000a05057c24 */ /* 0x100fe4000f8e0200 */
[----:B------:R-:W-:Y:S01]  /*0120*/  IMAD R0, R3, UR10, R0 ;  /* 0x0000000a03007c24 */ /* 0x000fe2000f8e0200 */
[----:B------:R-:W-:Y:S02]  /*0130*/  UIMAD UR5, UR4, 0x5, URZ ;  /* 0x00000005040578a4 */ /* 0x000fe4000f8e02ff */
[----:B------:R-:W-:Y:S01]  /*0140*/  LEA.HI R5, R5, R5, RZ, 0x1 ;  /* 0x0000000505057211 */ /* 0x000fe200078f08ff */
[----:B------:R-:W2:Y:S03]  /*0150*/  LDCU.64 UR8, c[0x0][0x358] ;  /* 0x00006b00ff0877ac */ /* 0x000ea60008000a00 */
[----:B------:R-:W-:Y:S01]  /*0160*/  SHF.R.S32.HI R5, RZ, 0x1, R5 ;  /* 0x00000001ff057819 */ /* 0x000fe20000011405 */
[----:B0-----:R-:W-:-:S02]  /*0170*/  UPRMT UR7, UR6, 0x8880, URZ ;  /* 0x0000888006077896 */ /* 0x001fc400080000ff */
[----:B------:R-:W-:-:S04]  /*0180*/  USHF.R.S32.HI UR6, URZ, 0x1f, UR5 ;  /* 0x0000001fff067899 */ /* 0x000fc80008011405 */
[----:B------:R-:W-:Y:S01]  /*0190*/  ULEA.HI UR6, UR6, UR5, URZ, 0x2 ;  /* 0x0000000506067291 */ /* 0x000fe2000f8f10ff */
[C---:B-1----:R-:W-:Y:S02]  /*01a0*/  IADD3 R6, P0, PT, R0.reuse, UR12, RZ ;  /* 0x0000000c00067c10 */ /* 0x042fe4000ff1e0ff */
[----:B------:R-:W-:Y:S01]  /*01b0*/  UMOV UR5, UR7 ;  /* 0x0000000700057c82 */ /* 0x000fe20008000000 */
[----:B------:R-:W-:Y:S01]  /*01c0*/  USHF.R.S32.HI UR6, URZ, 0x2, UR6 ;  /* 0x00000002ff067899 */ /* 0x000fe20008011406 */
[----:B------:R-:W-:Y:S01]  /*01d0*/  LEA.HI.X.SX32 R7, R0, UR13, 0x1, P0 ;  /* 0x0000000d00077c11 */ /* 0x000fe200080f0eff */
[----:B------:R-:W-:-:S04]  /*01e0*/  UISETP.NE.AND UP0, UPT, UR5, URZ, UPT ;  /* 0x000000ff0500728c */ /* 0x000fc8000bf05270 */
[----:B------:R-:W-:Y:S02]  /*01f0*/  USEL UR5, UR6, UR4, !UP0 ;  /* 0x0000000406057287 */ /* 0x000fe4000c000000 */
[----:B------:R-:W-:-:S04]  /*0200*/  USEL UR4, UR4, UR6, !UP0 ;  /* 0x0000000604047287 */ /* 0x000fc8000c000000 */
[C---:B------:R-:W-:Y:S02]  /*0210*/  VIADD R2, R5.reuse, UR5 ;  /* 0x0000000505027c36 */ /* 0x040fe40008000000 */
[----:B------:R-:W-:-:S03]  /*0220*/  VIADD R5, R5, UR4 ;  /* 0x0000000405057c36 */ /* 0x000fc60008000000 */
[C---:B------:R-:W-:Y:S02]  /*0230*/  IADD3 R12, P1, PT, R2.reuse, UR12, RZ ;  /* 0x0000000c020c7c10 */ /* 0x040fe4000ff3e0ff */
[C---:B------:R-:W-:Y:S02]  /*0240*/  IADD3 R14, P0, PT, R5.reuse, UR12, RZ ;  /* 0x0000000c050e7c10 */ /* 0x040fe4000ff1e0ff */
[----:B------:R-:W-:Y:S02]  /*0250*/  LEA.HI.X.SX32 R13, R2, UR13, 0x1, P1 ;  /* 0x0000000d020d7c11 */ /* 0x000fe400088f0eff */
[----:B------:R-:W-:Y:S01]  /*0260*/  LEA.HI.X.SX32 R15, R5, UR13, 0x1, P0 ;  /* 0x0000000d050f7c11 */ /* 0x000fe200080f0eff */
[----:B--2---:R-:W2:Y:S04]  /*0270*/  LDG.E.U8 R2, desc[UR8][R6.64] ;  /* 0x0000000806027981 */ /* 0x004ea8000c1e1100 */
[----:B------:R-:W3:Y:S04]  /*0280*/  LDG.E.U8 R12, desc[UR8][R12.64] ;  /* 0x000000080c0c7981 */ /* 0x000ee8000c1e1100 */
[----:B------:R-:W4:Y:S01]  /*0290*/  LDG.E.U8 R14, desc[UR8][R14.64] ;  /* 0x000000080e0e7981 */ /* 0x000f22000c1e1100 */
[----:B------:R-:W-:Y:S01]  /*02a0*/  UMOV UR4, 0xac083127 ;  /* 0xac08312700047882 */ /* 0x000fe20000000000 */
[----:B------:R-:W-:Y:S01]  /*02b0*/  UMOV UR5, 0x3ffc5a1c ;  /* 0x3ffc5a1c00057882 */ /* 0x000fe20000000000 */
[----:B------:R-:W-:Y:S01]  /*02c0*/  UMOV UR6, 0x581494 ;  /* 0x0058149400067882 */ /* 0x000fe20000000000 */
[----:B------:R-:W-:Y:S01]  /*02d0*/  UMOV UR7, 0x3fd60653 ;  /* 0x3fd6065300077882 */ /* 0x000fe20000000000 */
[----:B------:R-:W-:Y:S01]  /*02e0*/  IMAD.SHL.U32 R0, R0, 0x4, RZ ;  /* 0x0000000400007824 */ /* 0x000fe200078e00ff */
[----:B--2---:R-:W-:Y:S01]  /*02f0*/  I2F.F64.U16 R2, R2 ;  /* 0x0000000200027312 */ /* 0x004fe20000101800 */
[----:B---3--:R-:W-:-:S02]  /*0300*/  VIADD R8, R12, 0xffffff80 ;  /* 0xffffff800c087836 */ /* 0x008fc40000000000 */
[----:B----4-:R-:W-:-:S05]  /*0310*/  VIADD R4, R14, 0xffffff80 ;  /* 0xffffff800e047836 */ /* 0x010fca0000000000 */
[----:B------:R-:W0:Y:S08]  /*0320*/  I2F.F64 R8, R8 ;  /* 0x0000000800087312 */ /* 0x000e300000201c00 */
[----:B------:R-:W1:Y:S01]  /*0330*/  I2F.F64 R4, R4 ;  /* 0x0000000400047312 */ /* 0x000e620000201c00 */
[----:B0-----:R-:W-:Y:S01]  /*0340*/  DFMA R10, R8, UR4, R2 ;  /* 0x00000004080a7c2b */ /* 0x001fe20008000002 */
[----:B------:R-:W-:Y:S01]  /*0350*/  UMOV UR4, 0x8d4fdf3b ;  /* 0x8d4fdf3b00047882 */ /* 0x000fe20000000000 */
[----:B------:R-:W-:-:S02]  /*0360*/  UMOV UR5, 0x3ff66e97 ;  /* 0x3ff66e9700057882 */ /* 0x000fc40000000000 */
[--C-:B-1----:R-:W-:Y:S01]  /*0370*/  DFMA R6, R4, UR4, R2.reuse ;  /* 0x0000000404067c2b */ /* 0x102fe20008000002 */
[----:B------:R-:W-:Y:S01]  /*0380*/  UMOV UR4, 0xbd9cae21 ;  /* 0xbd9cae2100047882 */ /* 0x000fe20000000000 */
[----:B------:R-:W-:Y:S01]  /*0390*/  DFMA R2, R8, -UR6, R2 ;  /* 0x8000000608027c2b */ /* 0x000fe20008000002 */
[----:B------:R-:W-:-:S03]  /*03a0*/  UMOV UR5, 0x3fe6da33 ;  /* 0x3fe6da3300057882 */ /* 0x000fc60000000000 */
[----:B------:R-:W0:Y:S01]  /*03b0*/  F2I.F64.TRUNC R10, R10 ;  /* 0x0000000a000a7311 */ /* 0x000e22000030d100 */
[----:B------:R-:W-:-:S03]  /*03c0*/  IMAD.MOV.U32 R9, RZ, RZ, 0xff ;  /* 0x000000ffff097424 */ /* 0x000fc600078e00ff */
[----:B------:R-:W-:-:S04]  /*03d0*/  DFMA R2, R4, -UR4, R2 ;  /* 0x8000000404027c2b */ /* 0x000fc80008000002 */
[----:B------:R-:W1:Y:S01]  /*03e0*/  F2I.F64.TRUNC R6, R6 ;  /* 0x0000000600067311 */ /* 0x000e62000030d100 */
[----:B------:R-:W-:-:S04]  /*03f0*/  IADD3 R4, P0, PT, R0, UR14, RZ ;  /* 0x0000000e00047c10 */ /* 0x000fc8000ff1e0ff */
[----:B------:R-:W-:Y:S02]  /*0400*/  LEA.HI.X.SX32 R5, R0, UR15, 0x1, P0 ;  /* 0x0000000f00057c11 */ /* 0x000fe400080f0eff */
[----:B0-----:R-:W-:Y:S01]  /*0410*/  VIMNMX R10, PT, PT, RZ, R10, !PT ;  /* 0x0000000aff0a7248 */ /* 0x001fe20007fe0100 */
[----:B------:R-:W0:Y:S01]  /*0420*/  F2I.F64.TRUNC R2, R2 ;  /* 0x0000000200027311 */ /* 0x000e22000030d100 */
[----:B-1----:R-:W-:Y:S02]  /*0430*/  VIMNMX R0, PT, PT, RZ, R6, !PT ;  /* 0x00000006ff007248 */ /* 0x002fe40007fe0100 */
[----:B------:R-:W-:Y:S02]  /*0440*/  PRMT R6, R9, 0x7610, R6 ;  /* 0x0000761009067816 */ /* 0x000fe40000000006 */
[----:B------:R-:W-:Y:S02]  /*0450*/  VIMNMX R7, PT, PT, R0, 0xff, PT ;  /* 0x000000ff00077848 */ /* 0x000fe40003fe0100 */
[----:B------:R-:W-:Y:S01]  /*0460*/  VIMNMX R9, PT, PT, R10, 0xff, PT ;  /* 0x000000ff0a097848 */ /* 0x000fe20003fe0100 */
[----:B------:R-:W-:Y:S01]  /*0470*/  STG.E.U8 desc[UR8][R4.64+0x3], R6 ;  /* 0x0000030604007986 */ /* 0x000fe2000c101108 */
[----:B0-----:R-:W-:-:S03]  /*0480*/  VIMNMX R8, PT, PT, RZ, R2, !PT ;  /* 0x00000002ff087248 */ /* 0x001fc60007fe0100 */
[----:B------:R-:W-:Y:S01]  /*0490*/  STG.E.U8 desc[UR8][R4.64], R7 ;  /* 0x0000000704007986 */ /* 0x000fe2000c101108 */
[----:B------:R-:W-:-:S03]  /*04a0*/  VIMNMX R3, PT, PT, R8, 0xff, PT ;  /* 0x000000ff08037848 */ /* 0x000fc60003fe0100 */
[----:B------:R-:W-:Y:S04]  /*04b0*/  STG.E.U8 desc[UR8][R4.64+0x2], R9 ;  /* 0x0000020904007986 */ /* 0x000fe8000c101108 */
[----:B------:R-:W-:Y:S01]  /*04c0*/  STG.E.U8 desc[UR8][R4.64+0x1], R3 ;  /* 0x0000010304007986 */ /* 0x000fe2000c101108 */
[----:B------:R-:W-:Y:S05]  /*04d0*/  EXIT ;  /* 0x000000000000794d */ /* 0x000fea0003800000 */
.L_x_0:
[----:B------:R-:W-:-:S00]  /*04e0*/  BRA `(.L_x_0) ;  /* 0xfffffffc00fc7947 */ /* 0x000fc0000383ffff */
[----:B------:R-:W-:-:S00]  /*04f0*/  NOP ;  /* 0x0000000000007918 */ /* 0x000fc00000000000 */
        /* <DEDUP_REMOVED lines=8> */
.L_x_15:


//--------------------- .text._Z18cuNV12_21_to_rgba8PKhiPhiib --------------------------
	.section	.text._Z18cuNV12_21_to_rgba8PKhiPhiib,"ax",@progbits
	.align	128
        .global         _Z18cuNV12_21_to_rgba8PKhiPhiib
        .type           _Z18cuNV12_21_to_rgba8PKhiPhiib,@function
        .size           _Z18cuNV12_21_to_rgba8PKhiPhiib,(.L_x_16 - _Z18cuNV12_21_to_rgba8PKhiPhiib)
        .other          _Z18cuNV12_21_to_rgba8PKhiPhiib,@"STO_CUDA_ENTRY STV_DEFAULT"
_Z18cuNV12_21_to_rgba8PKhiPhiib:
.text._Z18cuNV12_21_to_rgba8PKhiPhiib:
        /* <DEDUP_REMOVED lines=14> */
[----:B------:R-:W-:Y:S02]  /*00e0*/  SHF.R.U32.HI R5, RZ, 0x1, R3 ;  /* 0x00000001ff057819 */ /* 0x000fe40000011603 */
[C---:B------:R-:W-:Y:S01]  /*00f0*/  LOP3.LUT R2, R0.reuse, 0x1, RZ, 0xc0, !PT ;  /* 0x0000000100027812 */ /* 0x040fe200078ec0ff */
[----:B------:R-:W1:Y:S01]  /*0100*/  LDCU UR7, c[0x0][0x388] ;  /* 0x00007100ff0777ac */ /* 0x000e620008000800 */
[----:B------:R-:W-:Y:S01]  /*0110*/  LOP3.LUT R4, R0, 0x1, RZ, 0xc, !PT ;  /* 0x0000000100047812 */ /* 0x000fe200078e0cff */
[--C-:B------:R-:W-:Y:S01]  /*0120*/  IMAD R5, R5, UR6, R0.reuse ;  /* 0x0000000605057c24 */ /* 0x100fe2000f8e0200 */
[----:B------:R-:W2:Y:S01]  /*0130*/  LDCU.64 UR8, c[0x0][0x380] ;  /* 0x00007000ff0877ac */ /* 0x000ea20008000a00 */
[----:B------:R-:W-:Y:S02]  /*0140*/  IMAD R0, R3, UR6, R0 ;  /* 0x0000000603007c24 */ /* 0x000fe4000f8e0200 */
[----:B------:R-:W-:-:S02]  /*0150*/  IMAD.IADD R2, R5, 0x1, -R2 ;  /* 0x0000000105027824 */ /* 0x000fc400078e0a02 */
[----:B------:R-:W-:Y:S01]  /*0160*/  IMAD.IADD R5, R5, 0x1, R4 ;  /* 0x0000000105057824 */ /* 0x000fe200078e0204 */
[----:B0-----:R-:W-:-:S06]  /*0170*/  UPRMT UR4, UR4, 0x8880, URZ ;  /* 0x0000888004047896 */ /* 0x001fcc00080000ff */
[----:B------:R-:W-:Y:S02]  /*0180*/  ISETP.NE.AND P1, PT, RZ, UR4, PT ;  /* 0x00000004ff007c0c */ /* 0x000fe4000bf25270 */
[----:B--2---:R-:W-:Y:S02]  /*0190*/  IADD3 R6, P0, PT, R0, UR8, RZ ;  /* 0x0000000800067c10 */ /* 0x004fe4000ff1e0ff */
[----:B------:R-:W-:Y:S01]  /*01a0*/  SEL R3, R5, R2, !P1 ;  /* 0x0000000205037207 */ /* 0x000fe20004800000 */
[----:B------:R-:W0:Y:S01]  /*01b0*/  LDCU.64 UR4, c[0x0][0x358] ;  /* 0x00006b00ff0477ac */ /* 0x000e220008000a00 */
[----:B------:R-:W-:Y:S02]  /*01c0*/  SEL R2, R2, R5, !P1 ;  /* 0x0000000502027207 */ /* 0x000fe40004800000 */
[----:B------:R-:W-:Y:S01]  /*01d0*/  LEA.HI.X.SX32 R7, R0, UR9, 0x1, P0 ;  /* 0x0000000900077c11 */ /* 0x000fe200080f0eff */
[----:B-1----:R-:W-:Y:S02]  /*01e0*/  VIADD R3, R3, UR7 ;  /* 0x0000000703037c36 */ /* 0x002fe40008000000 */
[----:B------:R-:W-:-:S03]  /*01f0*/  VIADD R4, R2, UR7 ;  /* 0x0000000702047c36 */ /* 0x000fc60008000000 */
[C---:B------:R-:W-:Y:S02]  /*0200*/  IADD3 R12, P1, PT, R3.reuse, UR8, RZ ;  /* 0x00000008030c7c10 */ /* 0x040fe4000ff3e0ff */
[C---:B------:R-:W-:Y:S02]  /*0210*/  IADD3 R14, P0, PT, R4.reuse, UR8, RZ ;  /* 0x00000008040e7c10 */ /* 0x040fe4000ff1e0ff */
[----:B------:R-:W-:Y:S02]  /*0220*/  LEA.HI.X.SX32 R13, R3, UR9, 0x1, P1 ;  /* 0x00000009030d7c11 */ /* 0x000fe400088f0eff */
[----:B------:R-:W-:-:S03]  /*0230*/  LEA.HI.X.SX32 R15, R4, UR9, 0x1, P0 ;  /* 0x00000009040f7c11 */ /* 0x000fc600080f0eff */
[----:B0-----:R-:W2:Y:S04]  /*0240*/  LDG.E.U8 R12, desc[UR4][R12.64] ;  /* 0x000000040c0c7981 */ /* 0x001ea8000c1e1100 */
[----:B------:R-:W3:Y:S04]  /*0250*/  LDG.E.U8 R14, desc[UR4][R14.64] ;  /* 0x000000040e0e7981 */ /* 0x000ee8000c1e1100 */
[----:B------:R-:W4:Y:S01]  /*0260*/  LDG.E.U8 R2, desc[UR4][R6.64] ;  /* 0x0000000406027981 */ /* 0x000f22000c1e1100 */
[----:B------:R-:W-:Y:S01]  /*0270*/  UMOV UR8, 0xac083127 ;  /* 0xac08312700087882 */ /* 0x000fe20000000000 */
[----:B------:R-:W-:Y:S01]  /*0280*/  UMOV UR9, 0x3ffc5a1c ;  /* 0x3ffc5a1c00097882 */ /* 0x000fe20000000000 */
[----:B------:R-:W-:Y:S01]  /*0290*/  UMOV UR10, 0x581494 ;  /* 0x00581494000a7882 */ /* 0x000fe20000000000 */
[----:B------:R-:W-:Y:S01]  /*02a0*/  UMOV UR11, 0x3fd60653 ;  /* 0x3fd60653000b7882 */ /* 0x000fe20000000000 */
[----:B------:R-:W-:-:S02]  /*02b0*/  IMAD.SHL.U32 R0, R0, 0x4, RZ ;  /* 0x0000000400007824 */ /* 0x000fc400078e00ff */
[----:B--2---:R-:W-:Y:S02]  /*02c0*/  VIADD R8, R12, 0xffffff80 ;  /* 0xffffff800c087836 */ /* 0x004fe40000000000 */
[----:B---3--:R-:W-:-:S04]  /*02d0*/  VIADD R4, R14, 0xffffff80 ;  /* 0xffffff800e047836 */ /* 0x008fc80000000000 */
[----:B------:R-:W-:Y:S08]  /*02e0*/  I2F.F64 R8, R8 ;  /* 0x0000000800087312 */ /* 0x000ff00000201c00 */
[----:B----4-:R-:W0:Y:S08]  /*02f0*/  I2F.F64.U16 R2, R2 ;  /* 0x0000000200027312 */ /* 0x010e300000101800 */
[----:B------:R-:W1:Y:S01]  /*0300*/  I2F.F64 R4, R4 ;  /* 0x0000000400047312 */ /* 0x000e620000201c00 */
[----:B0-----:R-:W-:Y:S01]  /*0310*/  DFMA R10, R8, UR8, R2 ;  /* 0x00000008080a7c2b */ /* 0x001fe20008000002 */
[----:B------:R-:W-:Y:S01]  /*0320*/  UMOV UR8, 0x8d4fdf3b ;  /* 0x8d4fdf3b00087882 */ /* 0x000fe20000000000 */
[----:B------:R-:W-:-:S02]  /*0330*/  UMOV UR9, 0x3ff66e97 ;  /* 0x3ff66e9700097882 */ /* 0x000fc40000000000 */
[--C-:B-1----:R-:W-:Y:S02]  /*0340*/  DFMA R6, R4, UR8, R2.reuse ;  /* 0x0000000804067c2b */ /* 0x102fe40008000002 */
[----:B------:R-:W-:Y:S01]  /*0350*/  DFMA R2, R8, -UR10, R2 ;  /* 0x8000000a08027c2b */ /* 0x000fe20008000002 */
[----:B------:R-:W-:Y:S01]  /*0360*/  UMOV UR8, 0xbd9cae21 ;  /* 0xbd9cae2100087882 */ /* 0x000fe20000000000 */
[----:B------:R-:W-:Y:S01]  /*0370*/  UMOV UR9, 0x3fe6da33 ;  /* 0x3fe6da3300097882 */ /* 0x000fe20000000000 */
[----:B------:R-:W0:Y:S05]  /*0380*/  LDCU.64 UR10, c[0x0][0x390] ;  /* 0x00007200ff0a77ac */ /* 0x000e2a0008000a00 */
[----:B------:R-:W-:Y:S01]  /*0390*/  DFMA R2, R4, -UR8, R2 ;  /* 0x8000000804027c2b */ /* 0x000fe20008000002 */
[----:B------:R-:W1:Y:S08]  /*03a0*/  F2I.F64.TRUNC R10, R10 ;  /* 0x0000000a000a7311 */ /* 0x000e70000030d100 */
[----:B------:R-:W2:Y:S08]  /*03b0*/  F2I.F64.TRUNC R6, R6 ;  /* 0x0000000600067311 */ /* 0x000eb0000030d100 */
[----:B------:R-:W3:Y:S01]  /*03c0*/  F2I.F64.TRUNC R2, R2 ;  /* 0x0000000200027311 */ /* 0x000ee2000030d100 */
[----:B0-----:R-:W-:Y:S01]  /*03d0*/  IADD3 R4, P0, PT, R0, UR10, RZ ;  /* 0x0000000a00047c10 */ /* 0x001fe2000ff1e0ff */
[----:B------:R-:W-:Y:S01]  /*03e0*/  IMAD.MOV.U32 R9, RZ, RZ, 0xff ;  /* 0x000000ffff097424 */ /* 0x000fe200078e00ff */
[----:B-1----:R-:W-:-:S02]  /*03f0*/  VIMNMX R10, PT, PT, RZ, R10, !PT ;  /* 0x0000000aff0a7248 */ /* 0x002fc40007fe0100 */
[----:B------:R-:W-:Y:S02]  /*0400*/  LEA.HI.X.SX32 R5, R0, UR11, 0x1, P0 ;  /* 0x0000000b00057c11 */ /* 0x000fe400080f0eff */
[----:B--2---:R-:W-:Y:S02]  /*0410*/  VIMNMX R0, PT, PT, RZ, R6, !PT ;  /* 0x00000006ff007248 */ /* 0x004fe40007fe0100 */
[----:B------:R-:W-:Y:S02]  /*0420*/  PRMT R6, R9, 0x7610, R6 ;  /* 0x0000761009067816 */ /* 0x000fe40000000006 */
[----:B------:R-:W-:Y:S02]  /*0430*/  VIMNMX R7, PT, PT, R0, 0xff, PT ;  /* 0x000000ff00077848 */ /* 0x000fe40003fe0100 */
[----:B---3--:R-:W-:Y:S02]  /*0440*/  VIMNMX R8, PT, PT, RZ, R2, !PT ;  /* 0x00000002ff087248 */ /* 0x008fe40007fe0100 */
[----:B------:R-:W-:-:S02]  /*0450*/  VIMNMX R9, PT, PT, R10, 0xff, PT ;  /* 0x000000ff0a097848 */ /* 0x000fc40003fe0100 */
[----:B------:R-:W-:Y:S01]  /*0460*/  VIMNMX R3, PT, PT, R8, 0xff, PT ;  /* 0x000000ff08037848 */ /* 0x000fe20003fe0100 */
[----:B------:R-:W-:Y:S04]  /*0470*/  STG.E.U8 desc[UR4][R4.64+0x3], R6 ;  /* 0x0000030604007986 */ /* 0x000fe8000c101104 */
[----:B------:R-:W-:Y:S04]  /*0480*/  STG.E.U8 desc[UR4][R4.64], R7 ;  /* 0x0000000704007986 */ /* 0x000fe8000c101104 */
[----:B------:R-:W-:Y:S04]  /*0490*/  STG.E.U8 desc[UR4][R4.64+0x2], R9 ;  /* 0x0000020904007986 */ /* 0x000fe8000c101104 */
[----:B------:R-:W-:Y:S01]  /*04a0*/  STG.E.U8 desc[UR4][R4.64+0x1], R3 ;  /* 0x0000010304007986 */ /* 0x000fe2000c101104 */
[----:B------:R-:W-:Y:S05]  /*04b0*/  EXIT ;  /* 0x000000000000794d */ /* 0x000fea0003800000 */
.L_x_1:
        /* <DEDUP_REMOVED lines=12> */
.L_x_16:


//--------------------- .text._Z21cuYUYV422_to_rgba10A2PKhPjii --------------------------
	.section	.text._Z21cuYUYV422_to_rgba10A2PKhPjii,"ax",@progbits
	.align	128
        .global         _Z21cuYUYV422_to_rgba10A2PKhPjii
        .type           _Z21cuYUYV422_to_rgba10A2PKhPjii,@function
        .size           _Z21cuYUYV422_to_rgba10A2PKhPjii,(.L_x_17 - _Z21cuYUYV422_to_rgba10A2PKhPjii)
        .other          _Z21cuYUYV422_to_rgba10A2PKhPjii,@"STO_CUDA_ENTRY STV_DEFAULT"
_Z21cuYUYV422_to_rgba10A2PKhPjii:
.text._Z21cuYUYV422_to_rgba10A2PKhPjii:
[----:B------:R-:W-:Y:S01]  /*0000*/  LDC R1, c[0x0][0x37c] ;  /* 0x0000df00ff017b82 */ /* 0x000fe20000000800 */
[----:B------:R-:W0:Y:S07]  /*0010*/  S2R R5, SR_TID.Y ;  /* 0x0000000000057919 */ /* 0x000e2e0000002200 */
[----:B------:R-:W1:Y:S01]  /*0020*/  LDC R0, c[0x0][0x360] ;  /* 0x0000d800ff007b82 */ /* 0x000e620000000800 */
[----:B------:R-:W2:Y:S01]  /*0030*/  LDCU.64 UR8, c[0x0][0x390] ;  /* 0x00007200ff0877ac */ /* 0x000ea20008000a00 */
[----:B------:R-:W1:Y:S06]  /*0040*/  S2R R3, SR_TID.X ;  /* 0x0000000000037919 */ /* 0x000e6c0000002100 */
[----:B------:R-:W0:Y:S08]  /*0050*/  S2UR UR6, SR_CTAID.Y ;  /* 0x00000000000679c3 */ /* 0x000e300000002600 */
[----:B------:R-:W0:Y:S01]  /*0060*/  LDC R2, c[0x0][0x364] ;  /* 0x0000d900ff027b82 */ /* 0x000e220000000800 */
[----:B--2---:R-:W-:-:S04]  /*0070*/  ULEA.HI UR4, UR8, UR8, URZ, 0x1 ;  /* 0x0000000808047291 */ /* 0x004fc8000f8f08ff */
[----:B------:R-:W-:-:S03]  /*0080*/  USHF.R.S32.HI UR4, URZ, 0x1, UR4 ;  /* 0x00000001ff047899 */ /* 0x000fc60008011404 */
[----:B------:R-:W1:Y:S01]  /*0090*/  S2UR UR5, SR_CTAID.X ;  /* 0x00000000000579c3 */ /* 0x000e620000002500 */
[----:B0-----:R-:W-:-:S05]  /*00a0*/  IMAD R2, R2, UR6, R5 ;  /* 0x0000000602027c24 */ /* 0x001fca000f8e0205 */
[----:B------:R-:W-:Y:S01]  /*00b0*/  ISETP.GE.AND P0, PT, R2, UR9, PT ;  /* 0x0000000902007c0c */ /* 0x000fe2000bf06270 */
[----:B-1----:R-:W-:-:S05]  /*00c0*/  IMAD R0, R0, UR5, R3 ;  /* 0x0000000500007c24 */ /* 0x002fca000f8e0203 */
[----:B------:R-:W-:-:S13]  /*00d0*/  ISETP.GE.OR P0, PT, R0, UR4, P0 ;  /* 0x0000000400007c0c */ /* 0x000fda0008706670 */
[----:B------:R-:W-:Y:S05]  /*00e0*/  @P0 EXIT ;  /* 0x000000000000094d */ /* 0x000fea0003800000 */
[----:B------:R-:W0:Y:S01]  /*00f0*/  LDCU.64 UR6, c[0x0][0x380] ;  /* 0x00007000ff0677ac */ /* 0x000e220008000a00 */
[----:B------:R-:W-:Y:S01]  /*0100*/  IMAD.SHL.U32 R3, R0, 0x2, RZ ;  /* 0x0000000200037824 */ /* 0x000fe200078e00ff */
[----:B------:R-:W1:Y:S03]  /*0110*/  LDCU.64 UR4, c[0x0][0x358] ;  /* 0x00006b00ff0477ac */ /* 0x000e660008000a00 */
[----:B------:R-:W-:-:S04]  /*0120*/  IMAD R0, R2, UR8, R3 ;  /* 0x0000000802007c24 */ /* 0x000fc8000f8e0203 */
[----:B------:R-:W-:-:S05]  /*0130*/  IMAD.SHL.U32 R2, R0, 0x2, RZ ;  /* 0x0000000200027824 */ /* 0x000fca00078e00ff */
[----:B0-----:R-:W-:-:S04]  /*0140*/  IADD3 R12, P0, PT, R2, UR6, RZ ;  /* 0x00000006020c7c10 */ /* 0x001fc8000ff1e0ff */
[----:B------:R-:W-:-:S05]  /*0150*/  LEA.HI.X.SX32 R13, R2, UR7, 0x1, P0 ;  /* 0x00000007020d7c11 */ /* 0x000fca00080f0eff */
[----:B-1----:R-:W2:Y:S04]  /*0160*/  LDG.E.U8 R4, desc[UR4][R12.64+0x1] ;  /* 0x000001040c047981 */ /* 0x002ea8000c1e1100 */
[----:B------:R-:W3:Y:S04]  /*0170*/  LDG.E.U8 R8, desc[UR4][R12.64+0x3] ;  /* 0x000003040c087981 */ /* 0x000ee8000c1e1100 */
[----:B------:R-:W4:Y:S04]  /*0180*/  LDG.E.U8 R2, desc[UR4][R12.64] ;  /* 0x000000040c027981 */ /* 0x000f28000c1e1100 */
[----:B------:R-:W5:Y:S01]  /*0190*/  LDG.E.U8 R6, desc[UR4][R12.64+0x2] ;  /* 0x000002040c067981 */ /* 0x000f62000c1e1100 */
[----:B------:R-:W-:Y:S01]  /*01a0*/  UMOV UR6, 0xac083127 ;  /* 0xac08312700067882 */ /* 0x000fe20000000000 */
[----:B------:R-:W-:Y:S01]  /*01b0*/  UMOV UR7, 0x3ffc5a1c ;  /* 0x3ffc5a1c00077882 */ /* 0x000fe20000000000 */
[----:B------:R-:W-:Y:S01]  /*01c0*/  UMOV UR10, 0x581494 ;  /* 0x00581494000a7882 */ /* 0x000fe20000000000 */
[----:B------:R-:W-:Y:S01]  /*01d0*/  UMOV UR11, 0x3fd60653 ;  /* 0x3fd60653000b7882 */ /* 0x000fe20000000000 */
[----:B--2---:R-:W-:-:S02]  /*01e0*/  VIADD R4, R4, 0xffffff80 ;  /* 0xffffff8004047836 */ /* 0x004fc40000000000 */
[----:B---3--:R-:W-:-:S04]  /*01f0*/  VIADD R8, R8, 0xffffff80 ;  /* 0xffffff8008087836 */ /* 0x008fc80000000000 */
[----:B------:R-:W-:Y:S08]  /*0200*/  I2F.F64 R4, R4 ;  /* 0x0000000400047312 */ /* 0x000ff00000201c00 */
[----:B----4-:R-:W0:Y:S08]  /*0210*/  I2F.F64.U16 R2, R2 ;  /* 0x0000000200027312 */ /* 0x010e300000101800 */
[----:B-----5:R-:W1:Y:S08]  /*0220*/  I2F.F64.U16 R6, R6 ;  /* 0x0000000600067312 */ /* 0x020e700000101800 */
[----:B------:R-:W2:Y:S01]  /*0230*/  I2F.F64 R8, R8 ;  /* 0x0000000800087312 */ /* 0x000ea20000201c00 */
[----:B0-----:R-:W-:-:S02]  /*0240*/  DFMA R14, R4, UR6, R2 ;  /* 0x00000006040e7c2b */ /* 0x001fc40008000002 */
[----:B-1----:R-:W-:Y:S01]  /*0250*/  DFMA R18, R4, UR6, R6 ;  /* 0x0000000604127c2b */ /* 0x002fe20008000006 */
[----:B------:R-:W-:Y:S01]  /*0260*/  UMOV UR6, 0x8d4fdf3b ;  /* 0x8d4fdf3b00067882 */ /* 0x000fe20000000000 */
[----:B------:R-:W-:Y:S02]  /*0270*/  UMOV UR7, 0x3ff66e97 ;  /* 0x3ff66e9700077882 */ /* 0x000fe40000000000 */
[C---:B--2---:R-:W-:Y:S02]  /*0280*/  DFMA R12, R8.reuse, UR6, R2 ;  /* 0x00000006080c7c2b */ /* 0x044fe40008000002 */
[----:B------:R-:W-:Y:S02]  /*0290*/  DFMA R16, R8, UR6, R6 ;  /* 0x0000000608107c2b */ /* 0x000fe40008000006 */
[C---:B------:R-:W-:Y:S02]  /*02a0*/  DFMA R2, R4.reuse, -UR10, R2 ;  /* 0x8000000a04027c2b */ /* 0x040fe40008000002 */
[----:B------:R-:W-:Y:S01]  /*02b0*/  DFMA R6, R4, -UR10, R6 ;  /* 0x8000000a04067c2b */ /* 0x000fe20008000006 */
[----:B------:R-:W-:Y:S01]  /*02c0*/  UMOV UR6, 0xbd9cae21 ;  /* 0xbd9cae2100067882 */ /* 0x000fe20000000000 */
[----:B------:R-:W-:-:S04]  /*02d0*/  UMOV UR7, 0x3fe6da33 ;  /* 0x3fe6da3300077882 */ /* 0x000fc80000000000 */
[C---:B------:R-:W-:Y:S02]  /*02e0*/  DFMA R4, R8.reuse, -UR6, R2 ;  /* 0x8000000608047c2b */ /* 0x040fe40008000002 */
[----:B------:R-:W-:Y:S01]  /*02f0*/  DFMA R6, R8, -UR6, R6 ;  /* 0x8000000608067c2b */ /* 0x000fe20008000006 */
[----:B------:R-:W0:Y:S01]  /*0300*/  F2I.F64.TRUNC R10, R14 ;  /* 0x0000000e000a7311 */ /* 0x000e22000030d100 */
[----:B------:R-:W1:Y:S07]  /*0310*/  LDC.64 R2, c[0x0][0x388] ;  /* 0x0000e200ff027b82 */ /* 0x000e6e0000000a00 */
[----:B------:R-:W2:Y:S08]  /*0320*/  F2I.F64.TRUNC R11, R18 ;  /* 0x00000012000b7311 */ /* 0x000eb0000030d100 */
[----:B------:R-:W3:Y:S08]  /*0330*/  F2I.F64.TRUNC R12, R12 ;  /* 0x0000000c000c7311 */ /* 0x000ef0000030d100 */
[----:B------:R-:W4:Y:S08]  /*0340*/  F2I.F64.TRUNC R16, R16 ;  /* 0x0000001000107311 */ /* 0x000f30000030d100 */
[----:B------:R-:W5:Y:S08]  /*0350*/  F2I.F64.TRUNC R4, R4 ;  /* 0x0000000400047311 */ /* 0x000f70000030d100 */
[----:B------:R-:W1:Y:S01]  /*0360*/  F2I.F64.TRUNC R6, R6 ;  /* 0x0000000600067311 */ /* 0x000e62000030d100 */
[----:B0-----:R-:W-:-:S02]  /*0370*/  VIMNMX R10, PT, PT, RZ, R10, !PT ;  /* 0x0000000aff0a7248 */ /* 0x001fc40007fe0100 */
[----:B--2---:R-:W-:Y:S02]  /*0380*/  VIMNMX R11, PT, PT, RZ, R11, !PT ;  /* 0x0000000bff0b7248 */ /* 0x004fe40007fe0100 */
[----:B---3--:R-:W-:Y:S02]  /*0390*/  VIMNMX R12, PT, PT, RZ, R12, !PT ;  /* 0x0000000cff0c7248 */ /* 0x008fe40007fe0100 */
[----:B----4-:R-:W-:Y:S02]  /*03a0*/  VIMNMX R8, PT, PT, RZ, R16, !PT ;  /* 0x00000010ff087248 */ /* 0x010fe40007fe0100 */
[----:B-----5:R-:W-:Y:S02]  /*03b0*/  VIMNMX R4, PT, PT, RZ, R4, !PT ;  /* 0x00000004ff047248 */ /* 0x020fe40007fe0100 */
[----:B------:R-:W-:Y:S02]  /*03c0*/  VIMNMX R10, PT, PT, R10, 0xff, PT ;  /* 0x000000ff0a0a7848 */ /* 0x000fe40003fe0100 */
[----:B-1----:R-:W-:-:S02]  /*03d0*/  VIMNMX R6, PT, PT, RZ, R6, !PT ;  /* 0x00000006ff067248 */ /* 0x002fc40007fe0100 */
[----:B------:R-:W-:Y:S02]  /*03e0*/  VIMNMX R11, PT, PT, R11, 0xff, PT ;  /* 0x000000ff0b0b7848 */ /* 0x000fe40003fe0100 */
[----:B------:R-:W-:Y:S02]  /*03f0*/  VIMNMX R12, PT, PT, R12, 0xff, PT ;  /* 0x000000ff0c0c7848 */ /* 0x000fe40003fe0100 */
[----:B------:R-:W-:Y:S02]  /*0400*/  VIMNMX R8, PT, PT, R8, 0xff, PT ;  /* 0x000000ff08087848 */ /* 0x000fe40003fe0100 */
[----:B------:R-:W-:Y:S02]  /*0410*/  VIMNMX R4, PT, PT, R4, 0xff, PT ;  /* 0x000000ff04047848 */ /* 0x000fe40003fe0100 */
[----:B------:R-:W-:Y:S01]  /*0420*/  VIMNMX R6, PT, PT, R6, 0xff, PT ;  /* 0x000000ff06067848 */ /* 0x000fe20003fe0100 */
[----:B------:R-:W-:Y:S02]  /*0430*/  IMAD.SHL.U32 R10, R10, 0x10, RZ ;  /* 0x000000100a0a7824 */ /* 0x000fe400078e00ff */
[----:B------:R-:W-:-:S02]  /*0440*/  IMAD.SHL.U32 R11, R11, 0x10, RZ ;  /* 0x000000100b0b7824 */ /* 0x000fc400078e00ff */
[----:B------:R-:W-:Y:S02]  /*0450*/  IMAD.SHL.U32 R12, R12, 0x1000000, RZ ;  /* 0x010000000c0c7824 */ /* 0x000fe400078e00ff */
[----:B------:R-:W-:Y:S02]  /*0460*/  IMAD.SHL.U32 R8, R8, 0x1000000, RZ ;  /* 0x0100000008087824 */ /* 0x000fe400078e00ff */
[----:B------:R-:W-:Y:S02]  /*0470*/  IMAD.SHL.U32 R5, R4, 0x4000, RZ ;  /* 0x0000400004057824 */ /* 0x000fe400078e00ff */
[----:B------:R-:W-:-:S03]  /*0480*/  IMAD.SHL.U32 R7, R6, 0x4000, RZ ;  /* 0x0000400006077824 */ /* 0x000fc600078e00ff */
[----:B------:R-:W-:Y:S02]  /*0490*/  LOP3.LUT R5, R10, R12, R5, 0xfe, !PT ;  /* 0x0000000c0a057212 */ /* 0x000fe400078efe05 */
[----:B------:R-:W-:Y:S01]  /*04a0*/  LOP3.LUT R7, R11, R8, R7, 0xfe, !PT ;  /* 0x000000080b077212 */ /* 0x000fe200078efe07 */
[----:B------:R-:W-:Y:S01]  /*04b0*/  IMAD.WIDE R2, R0, 0x4, R2 ;  /* 0x0000000400027825 */ /* 0x000fe200078e0202 */
[----:B------:R-:W-:Y:S02]  /*04c0*/  LOP3.LUT R5, R5, 0x3, RZ, 0xfc, !PT ;  /* 0x0000000305057812 */ /* 0x000fe400078efcff */
[----:B------:R-:W-:-:S03]  /*04d0*/  LOP3.LUT R7, R7, 0x3, RZ, 0xfc, !PT ;  /* 0x0000000307077812 */ /* 0x000fc600078efcff */
[----:B------:R-:W-:Y:S04]  /*04e0*/  STG.E desc[UR4][R2.64], R5 ;  /* 0x0000000502007986 */ /* 0x000fe8000c101904 */
[----:B------:R-:W-:Y:S01]  /*04f0*/  STG.E desc[UR4][R2.64+0x4], R7 ;  /* 0x0000040702007986 */ /* 0x000fe2000c101904 */
[----:B------:R-:W-:Y:S05]  /*0500*/  EXIT ;  /* 0x000000000000794d */ /* 0x000fea0003800000 */
.L_x_2:
        /* <DEDUP_REMOVED lines=15> */
.L_x_17:


//--------------------- .text._Z18cuYUYV422_to_rgba8PKhPhii --------------------------
	.section	.text._Z18cuYUYV422_to_rgba8PKhPhii,"ax",@progbits
	.align	128
        .global         _Z18cuYUYV422_to_rgba8PKhPhii
        .type           _Z18cuYUYV422_to_rgba8PKhPhii,@function
        .size           _Z18cuYUYV422_to_rgba8PKhPhii,(.L_x_18 - _Z18cuYUYV422_to_rgba8PKhPhii)
        .other          _Z18cuYUYV422_to_rgba8PKhPhii,@"STO_CUDA_ENTRY STV_DEFAULT"
_Z18cuYUYV422_to_rgba8PKhPhii:
.text._Z18cuYUYV422_to_rgba8PKhPhii:
        /* <DEDUP_REMOVED lines=15> */
[----:B------:R-:W0:Y:S01]  /*00f0*/  LDCU.128 UR12, c[0x0][0x380] ;  /* 0x00007000ff0c77ac */ /* 0x000e220008000c00 */
        /* <DEDUP_REMOVED lines=25> */
[--C-:B--2---:R-:W-:Y:S02]  /*0290*/  DFMA R12, R2, UR6, R4.reuse ;  /* 0x00000006020c7c2b */ /* 0x104fe40008000004 */
[C---:B------:R-:W-:Y:S02]  /*02a0*/  DFMA R4, R6.reuse, -UR10, R4 ;  /* 0x8000000a06047c2b */ /* 0x040fe40008000004 */
[--C-:B------:R-:W-:Y:S02]  /*02b0*/  DFMA R6, R6, -UR10, R8.reuse ;  /* 0x8000000a06067c2b */ /* 0x100fe40008000008 */
[----:B------:R-:W-:Y:S01]  /*02c0*/  DFMA R16, R2, UR6, R8 ;  /* 0x0000000602107c2b */ /* 0x000fe20008000008 */
[----:B------:R-:W-:Y:S01]  /*02d0*/  UMOV UR6, 0xbd9cae21 ;  /* 0xbd9cae2100067882 */ /* 0x000fe20000000000 */
[----:B------:R-:W-:-:S02]  /*02e0*/  UMOV UR7, 0x3fe6da33 ;  /* 0x3fe6da3300077882 */ /* 0x000fc40000000000 */
[C---:B------:R-:W-:Y:S02]  /*02f0*/  DFMA R4, R2.reuse, -UR6, R4 ;  /* 0x8000000602047c2b */ /* 0x040fe40008000004 */
[----:B------:R-:W-:Y:S01]  /*0300*/  DFMA R6, R2, -UR6, R6 ;  /* 0x8000000602067c2b */ /* 0x000fe20008000006 */
[----:B------:R-:W-:Y:S08]  /*0310*/  F2I.F64.TRUNC R10, R14 ;  /* 0x0000000e000a7311 */ /* 0x000ff0000030d100 */
[----:B------:R-:W-:Y:S08]  /*0320*/  F2I.F64.TRUNC R11, R18 ;  /* 0x00000012000b7311 */ /* 0x000ff0000030d100 */
[----:B------:R-:W0:Y:S08]  /*0330*/  F2I.F64.TRUNC R12, R12 ;  /* 0x0000000c000c7311 */ /* 0x000e30000030d100 */
[----:B------:R-:W1:Y:S08]  /*0340*/  F2I.F64.TRUNC R16, R16 ;  /* 0x0000001000107311 */ /* 0x000e70000030d100 */
[----:B------:R-:W2:Y:S08]  /*0350*/  F2I.F64.TRUNC R4, R4 ;  /* 0x0000000400047311 */ /* 0x000eb0000030d100 */
[----:B------:R-:W3:Y:S01]  /*0360*/  F2I.F64.TRUNC R6, R6 ;  /* 0x0000000600067311 */ /* 0x000ee2000030d100 */
[----:B------:R-:W-:-:S02]  /*0370*/  IADD3 R2, P0, PT, R0, UR14, RZ ;  /* 0x0000000e00027c10 */ /* 0x000fc4000ff1e0ff */
[----:B0-----:R-:W-:Y:S02]  /*0380*/  VIMNMX R12, PT, PT, RZ, R12, !PT ;  /* 0x0000000cff0c7248 */ /* 0x001fe40007fe0100 */
[----:B------:R-:W-:Y:S02]  /*0390*/  LEA.HI.X.SX32 R3, R0, UR15, 0x1, P0 ;  /* 0x0000000f00037c11 */ /* 0x000fe400080f0eff */
[----:B------:R-:W-:Y:S02]  /*03a0*/  VIMNMX R10, PT, PT, RZ, R10, !PT ;  /* 0x0000000aff0a7248 */ /* 0x000fe40007fe0100 */
[----:B------:R-:W-:Y:S02]  /*03b0*/  VIMNMX R0, PT, PT, RZ, R11, !PT ;  /* 0x0000000bff007248 */ /* 0x000fe40007fe0100 */
[----:B-1----:R-:W-:Y:S02]  /*03c0*/  VIMNMX R16, PT, PT, RZ, R16, !PT ;  /* 0x00000010ff107248 */ /* 0x002fe40007fe0100 */
[----:B--2---:R-:W-:-:S02]  /*03d0*/  VIMNMX R4, PT, PT, RZ, R4, !PT ;  /* 0x00000004ff047248 */ /* 0x004fc40007fe0100 */
[----:B---3--:R-:W-:Y:S01]  /*03e0*/  VIMNMX R6, PT, PT, RZ, R6, !PT ;  /* 0x00000006ff067248 */ /* 0x008fe20007fe0100 */
[----:B------:R-:W-:Y:S01]  /*03f0*/  IMAD.MOV.U32 R8, RZ, RZ, 0xff ;  /* 0x000000ffff087424 */ /* 0x000fe200078e00ff */
[----:B------:R-:W-:Y:S02]  /*0400*/  VIMNMX R9, PT, PT, R12, 0xff, PT ;  /* 0x000000ff0c097848 */ /* 0x000fe40003fe0100 */
[----:B------:R-:W-:Y:S02]  /*0410*/  VIMNMX R11, PT, PT, R10, 0xff, PT ;  /* 0x000000ff0a0b7848 */ /* 0x000fe40003fe0100 */
[----:B------:R-:W-:Y:S02]  /*0420*/  VIMNMX R7, PT, PT, R16, 0xff, PT ;  /* 0x000000ff10077848 */ /* 0x000fe40003fe0100 */
[----:B------:R-:W-:Y:S02]  /*0430*/  VIMNMX R15, PT, PT, R0, 0xff, PT ;  /* 0x000000ff000f7848 */ /* 0x000fe40003fe0100 */
[----:B------:R-:W-:-:S02]  /*0440*/  VIMNMX R5, PT, PT, R4, 0xff, PT ;  /* 0x000000ff04057848 */ /* 0x000fc40003fe0100 */
[----:B------:R-:W-:Y:S01]  /*0450*/  VIMNMX R13, PT, PT, R6, 0xff, PT ;  /* 0x000000ff060d7848 */ /* 0x000fe20003fe0100 */
[----:B------:R-:W-:Y:S04]  /*0460*/  STG.E.U8 desc[UR4][R2.64+0x3], R8 ;  /* 0x0000030802007986 */ /* 0x000fe8000c101104 */
[----:B------:R-:W-:Y:S04]  /*0470*/  STG.E.U8 desc[UR4][R2.64+0x7], R8 ;  /* 0x0000070802007986 */ /* 0x000fe8000c101104 */
[----:B------:R-:W-:Y:S04]  /*0480*/  STG.E.U8 desc[UR4][R2.64], R9 ;  /* 0x0000000902007986 */ /* 0x000fe8000c101104 */
[----:B------:R-:W-:Y:S04]  /*0490*/  STG.E.U8 desc[UR4][R2.64+0x2], R11 ;  /* 0x0000020b02007986 */ /* 0x000fe8000c101104 */
[----:B------:R-:W-:Y:S04]  /*04a0*/  STG.E.U8 desc[UR4][R2.64+0x4], R7 ;  /* 0x0000040702007986 */ /* 0x000fe8000c101104 */
[----:B------:R-:W-:Y:S04]  /*04b0*/  STG.E.U8 desc[UR4][R2.64+0x6], R15 ;  /* 0x0000060f02007986 */ /* 0x000fe8000c101104 */
[----:B------:R-:W-:Y:S04]  /*04c0*/  STG.E.U8 desc[UR4][R2.64+0x1], R5 ;  /* 0x0000010502007986 */ /* 0x000fe8000c101104 */
[----:B------:R-:W-:Y:S01]  /*04d0*/  STG.E.U8 desc[UR4][R2.64+0x5], R13 ;  /* 0x0000050d02007986 */ /* 0x000fe2000c101104 */
[----:B------:R-:W-:Y:S05]  /*04e0*/  EXIT ;  /* 0x000000000000794d */ /* 0x000fea0003800000 */
.L_x_3:
        /* <DEDUP_REMOVED lines=9> */
.L_x_18:


//--------------------- .text._Z16cuRgba8_BlendingPhS_S_iii --------------------------
	.section	.text._Z16cuRgba8_BlendingPhS_S_iii,"ax",@progbits
	.align	128
        .global         _Z16cuRgba8_BlendingPhS_S_iii
        .type           _Z16cuRgba8_BlendingPhS_S_iii,@function
        .size           _Z16cuRgba8_BlendingPhS_S_iii,(.L_x_19 - _Z16cuRgba8_BlendingPhS_S_iii)
        .other          _Z16cuRgba8_BlendingPhS_S_iii,@"STO_CUDA_ENTRY STV_DEFAULT"
_Z16cuRgba8_BlendingPhS_S_iii:
.text._Z16cuRgba8_BlendingPhS_S_iii:
        /* <DEDUP_REMOVED lines=13> */
[----:B------:R-:W0:Y:S01]  /*00d0*/  LDCU UR6, c[0x0][0x3a0] ;  /* 0x00007400ff0677ac */ /* 0x000e220008000800 */
[----:B------:R-:W-:Y:S01]  /*00e0*/  IMAD.SHL.U32 R3, R0, 0x4, RZ ;  /* 0x0000000400037824 */ /* 0x000fe200078e00ff */
[----:B------:R-:W1:Y:S01]  /*00f0*/  LDCU.64 UR8, c[0x0][0x388] ;  /* 0x00007100ff0877ac */ /* 0x000e620008000a00 */
[----:B------:R-:W2:Y:S02]  /*0100*/  LDCU.64 UR4, c[0x0][0x358] ;  /* 0x00006b00ff0477ac */ /* 0x000ea40008000a00 */
[----:B0-----:R-:W-:-:S05]  /*0110*/  IMAD R0, R2, UR6, R3 ;  /* 0x0000000602007c24 */ /* 0x001fca000f8e0203 */
[----:B------:R-:W-:Y:S02]  /*0120*/  SHF.R.S32.HI R6, RZ, 0x1f, R0 ;  /* 0x0000001fff067819 */ /* 0x000fe40000011400 */
[----:B-1----:R-:W-:-:S04]  /*0130*/  IADD3 R2, P0, PT, R0, UR8, RZ ;  /* 0x0000000800027c10 */ /* 0x002fc8000ff1e0ff */
[----:B------:R-:W-:-:S05]  /*0140*/  IADD3.X R3, PT, PT, R6, UR9, RZ, P0, !PT ;  /* 0x0000000906037c10 */ /* 0x000fca00087fe4ff */
[----:B--2---:R-:W2:Y:S01]  /*0150*/  LDG.E.U8 R4, desc[UR4][R2.64+0x3] ;  /* 0x0000030402047981 */ /* 0x004ea2000c1e1100 */
[----:B------:R-:W-:Y:S04]  /*0160*/  BSSY.RECONVERGENT B0, `(.L_x_4) ;  /* 0x000001b000007945 */ /* 0x000fe80003800200 */
[----:B------:R-:W-:Y:S01]  /*0170*/  BSSY.RELIABLE B1, `(.L_x_5) ;  /* 0x0000011000017945 */ /* 0x000fe20003800100 */
[----:B--2---:R-:W-:-:S13]  /*0180*/  ISETP.NE.AND P0, PT, R4, RZ, PT ;  /* 0x000000ff0400720c */ /* 0x004fda0003f05270 */
[----:B------:R-:W-:Y:S05]  /*0190*/  @!P0 BRA `(.L_x_6) ;  /* 0x0000000000388947 */ /* 0x000fea0003800000 */
[----:B------:R-:W2:Y:S02]  /*01a0*/  LDG.E.U8 R5, desc[UR4][R2.64] ;  /* 0x0000000402057981 */ /* 0x000ea4000c1e1100 */
[----:B--2---:R-:W-:-:S13]  /*01b0*/  ISETP.GE.U32.AND P0, PT, R5, 0x1e, PT ;  /* 0x0000001e0500780c */ /* 0x004fda0003f06070 */
[----:B------:R-:W-:Y:S05]  /*01c0*/  @P0 BREAK.RELIABLE B1 ;  /* 0x0000000000010942 */ /* 0x000fea0003800100 */
[----:B------:R-:W-:Y:S05]  /*01d0*/  @!P0 BRA `(.L_x_7) ;  /* 0x0000000000088947 */ /* 0x000fea0003800000 */
[----:B------:R0:W5:Y:S01]  /*01e0*/  LDG.E.U8 R7, desc[UR4][R2.64+0x1] ;  /* 0x0000010402077981 */ /* 0x000162000c1e1100 */
[----:B------:R-:W-:Y:S05]  /*01f0*/  BRA `(.L_x_8) ;  /* 0x0000000000407947 */ /* 0x000fea0003800000 */
.L_x_7:
[----:B------:R-:W2:Y:S02]  /*0200*/  LDG.E.U8 R7, desc[UR4][R2.64+0x1] ;  /* 0x0000010402077981 */ /* 0x000ea4000c1e1100 */
[----:B--2---:R-:W-:-:S13]  /*0210*/  ISETP.GT.U32.AND P0, PT, R7, 0x1d, PT ;  /* 0x0000001d0700780c */ /* 0x004fda0003f04070 */
[----:B------:R-:W-:Y:S05]  /*0220*/  @P0 BREAK.RELIABLE B1 ;  /* 0x0000000000010942 */ /* 0x000fea0003800100 */
[----:B------:R-:W-:Y:S05]  /*0230*/  @P0 BRA `(.L_x_8) ;  /* 0x0000000000300947 */ /* 0x000fea0003800000 */
[----:B------:R-:W2:Y:S02]  /*0240*/  LDG.E.U8 R4, desc[UR4][R2.64+0x2] ;  /* 0x0000020402047981 */ /* 0x000ea4000c1e1100 */
[----:B--2---:R-:W-:-:S13]  /*0250*/  ISETP.GT.U32.AND P0, PT, R4, 0x1d, PT ;  /* 0x0000001d0400780c */ /* 0x004fda0003f04070 */
[----:B------:R-:W-:Y:S05]  /*0260*/  @P0 BREAK.RELIABLE B1 ;  /* 0x0000000000010942 */ /* 0x000fea0003800100 */
[----:B------:R-:W-:Y:S05]  /*0270*/  @P0 BRA `(.L_x_8) ;  /* 0x0000000000200947 */ /* 0x000fea0003800000 */
.L_x_6:
[----:B------:R-:W-:Y:S05]  /*0280*/  BSYNC.RELIABLE B1 ;  /* 0x0000000000017941 */ /* 0x000fea0003800100 */
.L_x_5:
[----:B------:R-:W0:Y:S02]  /*0290*/  LDCU.64 UR6, c[0x0][0x380] ;  /* 0x00007000ff0677ac */ /* 0x000e240008000a00 */
[----:B0-----:R-:W-:-:S04]  /*02a0*/  IADD3 R2, P0, PT, R0, UR6, RZ ;  /* 0x0000000600027c10 */ /* 0x001fc8000ff1e0ff */
[----:B------:R-:W-:-:S05]  /*02b0*/  IADD3.X R3, PT, PT, R6, UR7, RZ, P0, !PT ;  /* 0x0000000706037c10 */ /* 0x000fca00087fe4ff */
[----:B------:R2:W5:Y:S04]  /*02c0*/  LDG.E.U8 R5, desc[UR4][R2.64] ;  /* 0x0000000402057981 */ /* 0x000568000c1e1100 */
[----:B------:R2:W5:Y:S04]  /*02d0*/  LDG.E.U8 R7, desc[UR4][R2.64+0x1] ;  /* 0x0000010402077981 */ /* 0x000568000c1e1100 */
[----:B------:R2:W5:Y:S01]  /*02e0*/  LDG.E.U8 R9, desc[UR4][R2.64+0x2] ;  /* 0x0000020402097981 */ /* 0x000562000c1e1100 */
[----:B------:R-:W-:Y:S05]  /*02f0*/  BRA `(.L_x_9) ;  /* 0x0000000000047947 */ /* 0x000fea0003800000 */
.L_x_8:
[----:B------:R1:W5:Y:S02]  /*0300*/  LDG.E.U8 R9, desc[UR4][R2.64+0x2] ;  /* 0x0000020402097981 */ /* 0x000364000c1e1100 */
.L_x_9:
[----:B------:R-:W-:Y:S05]  /*0310*/  BSYNC.RECONVERGENT B0 ;  /* 0x0000000000007941 */ /* 0x000fea0003800200 */
.L_x_4:
[----:B------:R-:W-:Y:S05]  /*0320*/  WARPSYNC.ALL ;  /* 0x0000000000007948 */ /* 0x000fea0003800000 */
[----:B------:R-:W0:Y:S02]  /*0330*/  LDCU.64 UR6, c[0x0][0x390] ;  /* 0x00007200ff0677ac */ /* 0x000e240008000a00 */
[----:B012---:R-:W-:Y:S01]  /*0340*/  IADD3 R2, P0, PT, R0, UR6, RZ ;  /* 0x0000000600027c10 */ /* 0x007fe2000ff1e0ff */
[----:B------:R-:W-:-:S03]  /*0350*/  IMAD.MOV.U32 R0, RZ, RZ, 0xff ;  /* 0x000000ffff007424 */ /* 0x000fc600078e00ff */
[----:B------:R-:W-:-:S05]  /*0360*/  IADD3.X R3, PT, PT, R6, UR7, RZ, P0, !PT ;  /* 0x0000000706037c10 */ /* 0x000fca00087fe4ff */
[----:B-----5:R-:W-:Y:S04]  /*0370*/  STG.E.U8 desc[UR4][R2.64], R5 ;  /* 0x0000000502007986 */ /* 0x020fe8000c101104 */
[----:B------:R-:W-:Y:S04]  /*0380*/  STG.E.U8 desc[UR4][R2.64+0x1], R7 ;  /* 0x0000010702007986 */ /* 0x000fe8000c101104 */
[----:B------:R-:W-:Y:S04]  /*0390*/  STG.E.U8 desc[UR4][R2.64+0x2], R9 ;  /* 0x0000020902007986 */ /* 0x000fe8000c101104 */
[----:B------:R-:W-:Y:S01]  /*03a0*/  STG.E.U8 desc[UR4][R2.64+0x3], R0 ;  /* 0x0000030002007986 */ /* 0x000fe2000c101104 */
[----:B------:R-:W-:Y:S05]  /*03b0*/  EXIT ;  /* 0x000000000000794d */ /* 0x000fea0003800000 */
.L_x_10:
        /* <DEDUP_REMOVED lines=12> */
.L_x_19:


//--------------------- .text._Z21cuRgba8_LeftRightPackPhS_S_iii --------------------------
	.section	.text._Z21cuRgba8_LeftRightPackPhS_S_iii,"ax",@progbits
	.align	128
        .global         _Z21cuRgba8_LeftRightPackPhS_S_iii
        .type           _Z21cuRgba8_LeftRightPackPhS_S_iii,@function
        .size           _Z21cuRgba8_LeftRightPackPhS_S_iii,(.L_x_20 - _Z21cuRgba8_LeftRightPackPhS_S_iii)
        .other          _Z21cuRgba8_LeftRightPackPhS_S_iii,@"STO_CUDA_ENTRY STV_DEFAULT"
_Z21cuRgba8_LeftRightPackPhS_S_iii:
.text._Z21cuRgba8_LeftRightPackPhS_S_iii:
[----:B------:R-:W-:Y:S01]  /*0000*/  LDC R1, c[0x0][0x37c] ;  /* 0x0000df00ff017b82 */ /* 0x000fe20000000800 */
[----:B------:R-:W0:Y:S07]  /*0010*/  S2R R7, SR_TID.Y ;  /* 0x0000000000077919 */ /* 0x000e2e0000002200 */
[----:B------:R-:W1:Y:S01]  /*0020*/  LDC R5, c[0x0][0x360] ;  /* 0x0000d800ff057b82 */ /* 0x000e620000000800 */
[----:B------:R-:W1:Y:S07]  /*0030*/  S2R R4, SR_TID.X ;  /* 0x0000000000047919 */ /* 0x000e6e0000002100 */
[----:B------:R-:W0:Y:S08]  /*0040*/  S2UR UR5, SR_CTAID.Y ;  /* 0x00000000000579c3 */ /* 0x000e300000002600 */
[----:B------:R-:W0:Y:S08]  /*0050*/  LDC R0, c[0x0][0x364] ;  /* 0x0000d900ff007b82 */ /* 0x000e300000000800 */
[----:B------:R-:W1:Y:S08]  /*0060*/  S2UR UR4, SR_CTAID.X ;  /* 0x00000000000479c3 */ /* 0x000e700000002500 */
[----:B------:R-:W2:Y:S01]  /*0070*/  LDC.64 R2, c[0x0][0x398] ;  /* 0x0000e600ff027b82 */ /* 0x000ea20000000a00 */
[----:B0-----:R-:W-:-:S02]  /*0080*/  IMAD R0, R0, UR5, R7 ;  /* 0x0000000500007c24 */ /* 0x001fc4000f8e0207 */
[----:B-1----:R-:W-:-:S03]  /*0090*/  IMAD R5, R5, UR4, R4 ;  /* 0x0000000405057c24 */ /* 0x002fc6000f8e0204 */
[----:B--2---:R-:W-:-:S04]  /*00a0*/  ISETP.GE.AND P0, PT, R0, R3, PT ;  /* 0x000000030000720c */ /* 0x004fc80003f06270 */
[----:B------:R-:W-:-:S13]  /*00b0*/  ISETP.GE.OR P0, PT, R5, R2, P0 ;  /* 0x000000020500720c */ /* 0x000fda0000706670 */
[----:B------:R-:W-:Y:S05]  /*00c0*/  @P0 EXIT ;  /* 0x000000000000094d */ /* 0x000fea0003800000 */
[----:B------:R-:W0:Y:S01]  /*00d0*/  LDCU UR4, c[0x0][0x3a0] ;  /* 0x00007400ff0477ac */ /* 0x000e220008000800 */
[----:B------:R-:W1:Y:S01]  /*00e0*/  LDCU.128 UR8, c[0x0][0x380] ;  /* 0x00007000ff0877ac */ /* 0x000e620008000c00 */
[----:B------:R-:W2:Y:S01]  /*00f0*/  LDCU.64 UR6, c[0x0][0x390] ;  /* 0x00007200ff0677ac */ /* 0x000ea20008000a00 */
[----:B0-----:R-:W-:Y:S01]  /*0100*/  IMAD R0, R0, UR4, RZ ;  /* 0x0000000400007c24 */ /* 0x001fe2000f8e02ff */
[----:B------:R-:W0:Y:S03]  /*0110*/  LDCU.64 UR4, c[0x0][0x358] ;  /* 0x00006b00ff0477ac */ /* 0x000e260008000a00 */
[----:B------:R-:W-:-:S05]  /*0120*/  IMAD R4, R5, 0x4, R0 ;  /* 0x0000000405047824 */ /* 0x000fca00078e0200 */
[----:B-1----:R-:W-:Y:S02]  /*0130*/  IADD3 R6, P0, PT, R4, UR8, RZ ;  /* 0x0000000804067c10 */ /* 0x002fe4000ff1e0ff */
[----:B------:R-:W-:-:S04]  /*0140*/  SHF.R.S32.HI R12, RZ, 0x1f, R4 ;  /* 0x0000001fff0c7819 */ /* 0x000fc80000011404 */
[----:B------:R-:W-:-:S05]  /*0150*/  IADD3.X R7, PT, PT, R12, UR9, RZ, P0, !PT ;  /* 0x000000090c077c10 */ /* 0x000fca00087fe4ff */
[----:B0-----:R-:W3:Y:S01]  /*0160*/  LDG.E.U8 R11, desc[UR4][R6.64] ;  /* 0x00000004060b7981 */ /* 0x001ee2000c1e1100 */
[----:B------:R-:W-:-:S04]  /*0170*/  LEA.HI R5, R5, R5, RZ, 0x1 ;  /* 0x0000000505057211 */ /* 0x000fc800078f08ff */
[----:B------:R-:W-:-:S05]  /*0180*/  SHF.R.S32.HI R3, RZ, 0x1, R5 ;  /* 0x00000001ff037819 */ /* 0x000fca0000011405 */
[----:B------:R-:W-:-:S05]  /*0190*/  IMAD R5, R3, 0x4, R0 ;  /* 0x0000000403057824 */ /* 0x000fca00078e0200 */
[----:B--2---:R-:W-:-:S04]  /*01a0*/  IADD3 R8, P0, PT, R5, UR6, RZ ;  /* 0x0000000605087c10 */ /* 0x004fc8000ff1e0ff */
[----:B------:R-:W-:-:S05]  /*01b0*/  LEA.HI.X.SX32 R9, R5, UR7, 0x1, P0 ;  /* 0x0000000705097c11 */ /* 0x000fca00080f0eff */
[----:B---3--:R0:W-:Y:S04]  /*01c0*/  STG.E.U8 desc[UR4][R8.64], R11 ;  /* 0x0000000b08007986 */ /* 0x0081e8000c101104 */
[----:B------:R-:W2:Y:S01]  /*01d0*/  LDG.E.U8 R13, desc[UR4][R6.64+0x1] ;  /* 0x00000104060d7981 */ /* 0x000ea2000c1e1100 */
[----:B------:R-:W-:Y:S01]  /*01e0*/  IADD3 R4, P0, PT, R4, UR10, RZ ;  /* 0x0000000a04047c10 */ /* 0x000fe2000ff1e0ff */
[----:B------:R-:W-:Y:S02]  /*01f0*/  IMAD.MOV.U32 R10, RZ, RZ, 0xff ;  /* 0x000000ffff0a7424 */ /* 0x000fe400078e00ff */
[----:B--2---:R-:W-:Y:S04]  /*0200*/  STG.E.U8 desc[UR4][R8.64+0x1], R13 ;  /* 0x0000010d08007986 */ /* 0x004fe8000c101104 */
[----:B------:R-:W2:Y:S01]  /*0210*/  LDG.E.U8 R15, desc[UR4][R6.64+0x2] ;  /* 0x00000204060f7981 */ /* 0x000ea2000c1e1100 */
[----:B------:R-:W-:-:S03]  /*0220*/  IADD3.X R5, PT, PT, R12, UR11, RZ, P0, !PT ;  /* 0x0000000b0c057c10 */ /* 0x000fc600087fe4ff */
[----:B------:R-:W-:Y:S01]  /*0230*/  STG.E.U8 desc[UR4][R8.64+0x3], R10 ;  /* 0x0000030a08007986 */ /* 0x000fe2000c101104 */
[----:B------:R-:W-:-:S04]  /*0240*/  LEA.HI R2, R2, R2, RZ, 0x1 ;  /* 0x0000000202027211 */ /* 0x000fc800078f08ff */
[----:B------:R-:W-:Y:S01]  /*0250*/  LEA.HI R3, R2, R3, RZ, 0x1f ;  /* 0x0000000302037211 */ /* 0x000fe200078ff8ff */
[----:B--2---:R-:W-:Y:S04]  /*0260*/  STG.E.U8 desc[UR4][R8.64+0x2], R15 ;  /* 0x0000020f08007986 */ /* 0x004fe8000c101104 */
[----:B------:R-:W2:Y:S01]  /*0270*/  LDG.E.U8 R17, desc[UR4][R4.64] ;  /* 0x0000000404117981 */ /* 0x000ea2000c1e1100 */
[----:B------:R-:W-:-:S05]  /*0280*/  IMAD R3, R3, 0x4, R0 ;  /* 0x0000000403037824 */ /* 0x000fca00078e0200 */
[----:B------:R-:W-:-:S04]  /*0290*/  IADD3 R2, P0, PT, R3, UR6, RZ ;  /* 0x0000000603027c10 */ /* 0x000fc8000ff1e0ff */
[----:B------:R-:W-:-:S05]  /*02a0*/  LEA.HI.X.SX32 R3, R3, UR7, 0x1, P0 ;  /* 0x0000000703037c11 */ /* 0x000fca00080f0eff */
[----:B--2---:R-:W-:Y:S04]  /*02b0*/  STG.E.U8 desc[UR4][R2.64], R17 ;  /* 0x0000001102007986 */ /* 0x004fe8000c101104 */
[----:B------:R-:W2:Y:S04]  /*02c0*/  LDG.E.U8 R7, desc[UR4][R4.64+0x1] ;  /* 0x0000010404077981 */ /* 0x000ea8000c1e1100 */
[----:B--2---:R-:W-:Y:S04]  /*02d0*/  STG.E.U8 desc[UR4][R2.64+0x1], R7 ;  /* 0x0000010702007986 */ /* 0x004fe8000c101104 */
[----:B0-----:R-:W2:Y:S04]  /*02e0*/  LDG.E.U8 R11, desc[UR4][R4.64+0x2] ;  /* 0x00000204040b7981 */ /* 0x001ea8000c1e1100 */
[----:B------:R-:W-:Y:S04]  /*02f0*/  STG.E.U8 desc[UR4][R2.64+0x3], R10 ;  /* 0x0000030a02007986 */ /* 0x000fe8000c101104 */
[----:B--2---:R-:W-:Y:S01]  /*0300*/  STG.E.U8 desc[UR4][R2.64+0x2], R11 ;  /* 0x0000020b02007986 */ /* 0x004fe2000c101104 */
[----:B------:R-:W-:Y:S05]  /*0310*/  EXIT ;  /* 0x000000000000794d */ /* 0x000fea0003800000 */
.L_x_11:
        /* <DEDUP_REMOVED lines=14> */
.L_x_20:


//--------------------- .text._Z19cuRgba8_TopDownPackPhS_S_iii --------------------------
	.section	.text._Z19cuRgba8_TopDownPackPhS_S_iii,"ax",@progbits
	.align	128
        .global         _Z19cuRgba8_TopDownPackPhS_S_iii
        .type           _Z19cuRgba8_TopDownPackPhS_S_iii,@function
        .size           _Z19cuRgba8_TopDownPackPhS_S_iii,(.L_x_21 - _Z19cuRgba8_TopDownPackPhS_S_iii)
        .other          _Z19cuRgba8_TopDownPackPhS_S_iii,@"STO_CUDA_ENTRY STV_DEFAULT"
_Z19cuRgba8_TopDownPackPhS_S_iii:
.text._Z19cuRgba8_TopDownPackPhS_S_iii:
        /* <DEDUP_REMOVED lines=14> */
[----:B------:R-:W-:Y:S01]  /*00e0*/  IMAD.SHL.U32 R11, R5, 0x4, RZ ;  /* 0x00000004050b7824 */ /* 0x000fe200078e00ff */
[----:B------:R-:W1:Y:S01]  /*00f0*/  LDCU.128 UR8, c[0x0][0x380] ;  /* 0x00007000ff0877ac */ /* 0x000e620008000c00 */
[----:B------:R-:W2:Y:S02]  /*0100*/  LDCU.64 UR4, c[0x0][0x358] ;  /* 0x00006b00ff0477ac */ /* 0x000ea40008000a00 */
[----:B0-----:R-:W-:-:S05]  /*0110*/  IMAD R8, R0, UR6, R11 ;  /* 0x0000000600087c24 */ /* 0x001fca000f8e020b */
[----:B-1----:R-:W-:Y:S02]  /*0120*/  IADD3 R4, P0, PT, R8, UR8, RZ ;  /* 0x0000000808047c10 */ /* 0x002fe4000ff1e0ff */
[----:B------:R-:W-:-:S04]  /*0130*/  SHF.R.S32.HI R9, RZ, 0x1f, R8 ;  /* 0x0000001fff097819 */ /* 0x000fc80000011408 */
[----:B------:R-:W-:Y:S01]  /*0140*/  IADD3.X R5, PT, PT, R9, UR9, RZ, P0, !PT ;  /* 0x0000000909057c10 */ /* 0x000fe200087fe4ff */
[----:B------:R-:W0:Y:S04]  /*0150*/  LDCU.64 UR8, c[0x0][0x390] ;  /* 0x00007200ff0877ac */ /* 0x000e280008000a00 */
[----:B--2---:R-:W2:Y:S01]  /*0160*/  LDG.E.U8 R13, desc[UR4][R4.64] ;  /* 0x00000004040d7981 */ /* 0x004ea2000c1e1100 */
[----:B------:R-:W-:-:S05]  /*0170*/  SHF.R.U32.HI R0, RZ, 0x1, R0 ;  /* 0x00000001ff007819 */ /* 0x000fca0000011600 */
[----:B------:R-:W-:-:S05]  /*0180*/  IMAD R2, R0, UR6, R11 ;  /* 0x0000000600027c24 */ /* 0x000fca000f8e020b */
[----:B0-----:R-:W-:-:S04]  /*0190*/  IADD3 R6, P0, PT, R2, UR8, RZ ;  /* 0x0000000802067c10 */ /* 0x001fc8000ff1e0ff */
[----:B------:R-:W-:-:S05]  /*01a0*/  LEA.HI.X.SX32 R7, R2, UR9, 0x1, P0 ;  /* 0x0000000902077c11 */ /* 0x000fca00080f0eff */
[----:B--2---:R-:W-:Y:S04]  /*01b0*/  STG.E.U8 desc[UR4][R6.64], R13 ;  /* 0x0000000d06007986 */ /* 0x004fe8000c101104 */
[----:B------:R-:W2:Y:S01]  /*01c0*/  LDG.E.U8 R15, desc[UR4][R4.64+0x1] ;  /* 0x00000104040f7981 */ /* 0x000ea2000c1e1100 */
[----:B------:R-:W-:Y:S01]  /*01d0*/  IADD3 R8, P0, PT, R8, UR10, RZ ;  /* 0x0000000a08087c10 */ /* 0x000fe2000ff1e0ff */
[----:B------:R-:W-:Y:S02]  /*01e0*/  IMAD.MOV.U32 R10, RZ, RZ, 0xff ;  /* 0x000000ffff0a7424 */ /* 0x000fe400078e00ff */
[----:B--2---:R-:W-:Y:S04]  /*01f0*/  STG.E.U8 desc[UR4][R6.64+0x1], R15 ;  /* 0x0000010f06007986 */ /* 0x004fe8000c101104 */
[----:B------:R-:W2:Y:S01]  /*0200*/  LDG.E.U8 R17, desc[UR4][R4.64+0x2] ;  /* 0x0000020404117981 */ /* 0x000ea2000c1e1100 */
[----:B------:R-:W-:-:S03]  /*0210*/  IADD3.X R9, PT, PT, R9, UR11, RZ, P0, !PT ;  /* 0x0000000b09097c10 */ /* 0x000fc600087fe4ff */
[----:B------:R-:W-:Y:S01]  /*0220*/  STG.E.U8 desc[UR4][R6.64+0x3], R10 ;  /* 0x0000030a06007986 */ /* 0x000fe2000c101104 */
[----:B------:R-:W-:-:S05]  /*0230*/  LEA.HI R0, R3, R0, RZ, 0x1f ;  /* 0x0000000003007211 */ /* 0x000fca00078ff8ff */
[----:B------:R-:W-:Y:S01]  /*0240*/  IMAD R0, R0, UR6, R11 ;  /* 0x0000000600007c24 */ /* 0x000fe2000f8e020b */
[----:B--2---:R-:W-:Y:S04]  /*0250*/  STG.E.U8 desc[UR4][R6.64+0x2], R17 ;  /* 0x0000021106007986 */ /* 0x004fe8000c101104 */
[----:B------:R-:W2:Y:S01]  /*0260*/  LDG.E.U8 R19, desc[UR4][R8.64] ;  /* 0x0000000408137981 */ /* 0x000ea2000c1e1100 */
[----:B------:R-:W-:-:S04]  /*0270*/  IADD3 R2, P0, PT, R0, UR8, RZ ;  /* 0x0000000800027c10 */ /* 0x000fc8000ff1e0ff */
[----:B------:R-:W-:-:S05]  /*0280*/  LEA.HI.X.SX32 R3, R0, UR9, 0x1, P0 ;  /* 0x0000000900037c11 */ /* 0x000fca00080f0eff */
[----:B--2---:R-:W-:Y:S04]  /*0290*/  STG.E.U8 desc[UR4][R2.64], R19 ;  /* 0x0000001302007986 */ /* 0x004fe8000c101104 */
[----:B------:R-:W2:Y:S04]  /*02a0*/  LDG.E.U8 R5, desc[UR4][R8.64+0x1] ;  /* 0x0000010408057981 */ /* 0x000ea8000c1e1100 */
[----:B--2---:R-:W-:Y:S04]  /*02b0*/  STG.E.U8 desc[UR4][R2.64+0x1], R5 ;  /* 0x0000010502007986 */ /* 0x004fe8000c101104 */
[----:B------:R-:W2:Y:S04]  /*02c0*/  LDG.E.U8 R11, desc[UR4][R8.64+0x2] ;  /* 0x00000204080b7981 */ /* 0x000ea8000c1e1100 */
[----:B------:R-:W-:Y:S04]  /*02d0*/  STG.E.U8 desc[UR4][R2.64+0x3], R10 ;  /* 0x0000030a02007986 */ /* 0x000fe8000c101104 */
[----:B--2---:R-:W-:Y:S01]  /*02e0*/  STG.E.U8 desc[UR4][R2.64+0x2], R11 ;  /* 0x0000020b02007986 */ /* 0x004fe2000c101104 */
[----:B------:R-:W-:Y:S05]  /*02f0*/  EXIT ;  /* 0x000000000000794d */ /* 0x000fea0003800000 */
.L_x_12:
        /* <DEDUP_REMOVED lines=16> */
.L_x_21:


//--------------------- .text._Z20cuRgba8_ResizeHeightPhS_iiib --------------------------
	.section	.text._Z20cuRgba8_ResizeHeightPhS_iiib,"ax",@progbits
	.align	128
        .global         _Z20cuRgba8_ResizeHeightPhS_iiib
        .type           _Z20cuRgba8_ResizeHeightPhS_iiib,@function
        .size           _Z20cuRgba8_ResizeHeightPhS_iiib,(.L_x_22 - _Z20cuRgba8_ResizeHeightPhS_iiib)
        .other          _Z20cuRgba8_ResizeHeightPhS_iiib,@"STO_CUDA_ENTRY STV_DEFAULT"
_Z20cuRgba8_ResizeHeightPhS_iiib:
.text._Z20cuRgba8_ResizeHeightPhS_iiib:
        /* <DEDUP_REMOVED lines=13> */
[----:B------:R-:W0:Y:S01]  /*00d0*/  LDCU.128 UR8, c[0x0][0x380] ;  /* 0x00007000ff0877ac */ /* 0x000e220008000c00 */
[----:B------:R-:W-:Y:S01]  /*00e0*/  IMAD R5, R0, R8, R3 ;  /* 0x0000000800057224 */ /* 0x000fe200078e0203 */
[----:B------:R-:W1:Y:S04]  /*00f0*/  LDCU.64 UR4, c[0x0][0x358] ;  /* 0x00006b00ff0477ac */ /* 0x000e680008000a00 */
[----:B0-----:R-:W-:-:S04]  /*0100*/  IADD3 R2, P0, PT, R5, UR8, RZ ;  /* 0x0000000805027c10 */ /* 0x001fc8000ff1e0ff */
[----:B------:R-:W-:-:S06]  /*0110*/  LEA.HI.X.SX32 R3, R5, UR9, 0x1, P0 ;  /* 0x0000000905037c11 */ /* 0x000fcc00080f0eff */
[----:B-1----:R-:W2:Y:S01]  /*0120*/  LDG.E.U8 R3, desc[UR4][R2.64] ;  /* 0x0000000402037981 */ /* 0x002ea2000c1e1100 */
[----:B------:R-:W-:-:S05]  /*0130*/  IMAD R0, R0, R8, R5 ;  /* 0x0000000800007224 */ /* 0x000fca00078e0205 */
[----:B------:R-:W-:-:S04]  /*0140*/  IADD3 R4, P0, PT, R0, UR10, RZ ;  /* 0x0000000a00047c10 */ /* 0x000fc8000ff1e0ff */
[----:B------:R-:W-:Y:S02]  /*0150*/  LEA.HI.X.SX32 R5, R0, UR11, 0x1, P0 ;  /* 0x0000000b00057c11 */ /* 0x000fe400080f0eff */
[----:B------:R-:W-:-:S04]  /*0160*/  IADD3 R6, P0, PT, R4, R8, RZ ;  /* 0x0000000804067210 */ /* 0x000fc80007f1e0ff */
[----:B------:R-:W-:Y:S01]  /*0170*/  LEA.HI.X.SX32 R7, R8, R5, 0x1, P0 ;  /* 0x0000000508077211 */ /* 0x000fe200000f0eff */
[----:B--2---:R-:W-:Y:S04]  /*0180*/  STG.E.U8 desc[UR4][R4.64], R3 ;  /* 0x0000000304007986 */ /* 0x004fe8000c101104 */
[----:B------:R-:W-:Y:S01]  /*0190*/  STG.E.U8 desc[UR4][R6.64], R3 ;  /* 0x0000000306007986 */ /* 0x000fe2000c101104 */
[----:B------:R-:W-:Y:S05]  /*01a0*/  EXIT ;  /* 0x000000000000794d */ /* 0x000fea0003800000 */
.L_x_13:
        /* <DEDUP_REMOVED lines=13> */
.L_x_22:


//--------------------- .text._Z23cuConvert_Rgb10A2_Rgba8PjPhiiii --------------------------
	.section	.text._Z23cuConvert_Rgb10A2_Rgba8PjPhiiii,"ax",@progbits
	.align	128
        .global         _Z23cuConvert_Rgb10A2_Rgba8PjPhiiii
        .type           _Z23cuConvert_Rgb10A2_Rgba8PjPhiiii,@function
        .size           _Z23cuConvert_Rgb10A2_Rgba8PjPhiiii,(.L_x_23 - _Z23cuConvert_Rgb10A2_Rgba8PjPhiiii)
        .other          _Z23cuConvert_Rgb10A2_Rgba8PjPhiiii,@"STO_CUDA_ENTRY STV_DEFAULT"
_Z23cuConvert_Rgb10A2_Rgba8PjPhiiii:
.text._Z23cuConvert_Rgb10A2_Rgba8PjPhiiii:
        /* <DEDUP_REMOVED lines=13> */
[----:B------:R-:W0:Y:S01]  /*00d0*/  LDC.64 R2, c[0x0][0x380] ;  /* 0x0000e000ff027b82 */ /* 0x000e220000000a00 */
[----:B------:R-:W1:Y:S01]  /*00e0*/  LDCU.64 UR6, c[0x0][0x398] ;  /* 0x00007300ff0677ac */ /* 0x000e620008000a00 */
[----:B------:R-:W2:Y:S01]  /*00f0*/  LDCU.64 UR4, c[0x0][0x358] ;  /* 0x00006b00ff0477ac */ /* 0x000ea20008000a00 */
[----:B------:R-:W3:Y:S01]  /*0100*/  LDCU.64 UR8, c[0x0][0x388] ;  /* 0x00007100ff0877ac */ /* 0x000ee20008000a00 */
[----:B-1----:R-:W-:-:S04]  /*0110*/  IMAD R7, R5, UR6, R0 ;  /* 0x0000000605077c24 */ /* 0x002fc8000f8e0200 */
[----:B0-----:R-:W-:-:S06]  /*0120*/  IMAD.WIDE R2, R7, 0x4, R2 ;  /* 0x0000000407027825 */ /* 0x001fcc00078e0202 */
[----:B--2---:R-:W2:Y:S01]  /*0130*/  LDG.E R2, desc[UR4][R2.64] ;  /* 0x0000000402027981 */ /* 0x004ea2000c1e1900 */
[----:B------:R-:W-:Y:S02]  /*0140*/  IMAD.SHL.U32 R0, R0, 0x4, RZ ;  /* 0x0000000400007824 */ /* 0x000fe400078e00ff */
[----:B------:R-:W-:Y:S02]  /*0150*/  IMAD.MOV.U32 R6, RZ, RZ, 0xff ;  /* 0x000000ffff067424 */ /* 0x000fe400078e00ff */
[----:B------:R-:W-:-:S05]  /*0160*/  IMAD R0, R5, UR7, R0 ;  /* 0x0000000705007c24 */ /* 0x000fca000f8e0200 */
[----:B---3--:R-:W-:-:S04]  /*0170*/  IADD3 R4, P0, PT, R0, UR8, RZ ;  /* 0x0000000800047c10 */ /* 0x008fc8000ff1e0ff */
[----:B------:R-:W-:Y:S02]  /*0180*/  LEA.HI.X.SX32 R5, R0, UR9, 0x1, P0 ;  /* 0x0000000900057c11 */ /* 0x000fe400080f0eff */
[----:B------:R-:W-:-:S05]  /*0190*/  PRMT R0, R6, 0x7610, R0 ;  /* 0x0000761006007816 */ /* 0x000fca0000000000 */
[----:B------:R-:W-:Y:S01]  /*01a0*/  STG.E.U8 desc[UR4][R4.64+0x3], R0 ;  /* 0x0000030004007986 */ /* 0x000fe2000c101104 */
[--C-:B--2---:R-:W-:Y:S02]  /*01b0*/  SHF.R.U32.HI R7, RZ, 0x18, R2.reuse ;  /* 0x00000018ff077819 */ /* 0x104fe40000011602 */
[--C-:B------:R-:W-:Y:S02]  /*01c0*/  SHF.R.U32.HI R9, RZ, 0xe, R2.reuse ;  /* 0x0000000eff097819 */ /* 0x100fe40000011602 */
[----:B------:R-:W-:Y:S01]  /*01d0*/  SHF.R.U32.HI R11, RZ, 0x4, R2 ;  /* 0x00000004ff0b7819 */ /* 0x000fe20000011602 */
[----:B------:R-:W-:Y:S04]  /*01e0*/  STG.E.U8 desc[UR4][R4.64], R7 ;  /* 0x0000000704007986 */ /* 0x000fe8000c101104 */
[----:B------:R-:W-:Y:S04]  /*01f0*/  STG.E.U8 desc[UR4][R4.64+0x1], R9 ;  /* 0x0000010904007986 */ /* 0x000fe8000c101104 */
[----:B------:R-:W-:Y:S01]  /*0200*/  STG.E.U8 desc[UR4][R4.64+0x2], R11 ;  /* 0x0000020b04007986 */ /* 0x000fe2000c101104 */
[----:B------:R-:W-:Y:S05]  /*0210*/  EXIT ;  /* 0x000000000000794d */ /* 0x000fea0003800000 */
.L_x_14:
        /* <DEDUP_REMOVED lines=14> */
.L_x_23:


//--------------------- .nv.shared.reserved.0     --------------------------
	.section	.nv.shared.reserved.0,"aw",@nobits
	.weak		__nv_reservedSMEM_offset_0_alias
	.size		__nv_reservedSMEM_offset_0_alias, 0, 64
	.other		__nv_reservedSMEM_offset_0_alias,@"STO_CUDA_RESERVED_SHARED STV_DEFAULT"
__nv_reservedSMEM_offset_0_alias:
	.zero		0
	.zero		64


//--------------------- .nv.constant0._Z20cuI420_YV12_to_rgba8PKhPhiib --------------------------
	.section	.nv.constant0._Z20cuI420_YV12_to_rgba8PKhPhiib,"a",@progbits
	.sectionflags	@""
	.align	4
.nv.constant0._Z20cuI420_YV12_to_rgba8PKhPhiib:
	.zero		921


//--------------------- .nv.constant0._Z18cuNV12_21_to_rgba8PKhiPhiib --------------------------
	.section	.nv.constant0._Z18cuNV12_21_to_rgba8PKhiPhiib,"a",@progbits
	.sectionflags	@""
	.align	4
.nv.constant0._Z18cuNV12_21_to_rgba8PKhiPhiib:
	.zero		929


//--------------------- .nv.constant0._Z21cuYUYV422_to_rgba10A2PKhPjii --------------------------
	.section	.nv.constant0._Z21cuYUYV422_to_rgba10A2PKhPjii,"a",@progbits
	.sectionflags	@""
	.align	4
.nv.constant0._Z21cuYUYV422_to_rgba10A2PKhPjii:
	.zero		920


//--------------------- .nv.constant0._Z18cuYUYV422_to_rgba8PKhPhii --------------------------
	.section	.nv.constant0._Z18cuYUYV422_to_rgba8PKhPhii,"a",@progbits
	.sectionflags	@""
	.align	4
.nv.constant0._Z18cuYUYV422_to_rgba8PKhPhii:
	.zero		920


//--------------------- .nv.constant0._Z16cuRgba8_BlendingPhS_S_iii --------------------------
	.section	.nv.constant0._Z16cuRgba8_BlendingPhS_S_iii,"a",@progbits
	.sectionflags	@""
	.align	4
.nv.constant0._Z16cuRgba8_BlendingPhS_S_iii:
	.zero		932


//--------------------- .nv.constant0._Z21cuRgba8_LeftRightPackPhS_S_iii --------------------------
	.section	.nv.constant0._Z21cuRgba8_LeftRightPackPhS_S_iii,"a",@progbits
	.sectionflags	@""
	.align	4
.nv.constant0._Z21cuRgba8_LeftRightPackPhS_S_iii:
	.zero		932


//--------------------- .nv.constant0._Z19cuRgba8_TopDownPackPhS_S_iii --------------------------
	.section	.nv.constant0._Z19cuRgba8_TopDownPackPhS_S_iii,"a",@progbits
	.sectionflags	@""
	.align	4
.nv.constant0._Z19cuRgba8_TopDownPackPhS_S_iii:
	.zero		932


//--------------------- .nv.constant0._Z20cuRgba8_ResizeHeightPhS_iiib --------------------------
	.section	.nv.constant0._Z20cuRgba8_ResizeHeightPhS_iiib,"a",@progbits
	.sectionflags	@""
	.align	4
.nv.constant0._Z20cuRgba8_ResizeHeightPhS_iiib:
	.zero		925


//--------------------- .nv.constant0._Z23cuConvert_Rgb10A2_Rgba8PjPhiiii --------------------------
	.section	.nv.constant0._Z23cuConvert_Rgb10A2_Rgba8PjPhiiii,"a",@progbits
	.sectionflags	@""
	.align	4
.nv.constant0._Z23cuConvert_Rgb10A2_Rgba8PjPhiiii:
	.zero		928


//--------------------- SYMBOLS --------------------------

	.type		.nv.reservedSmem.offset0,@object
	.size		.nv.reservedSmem.offset0,0x4
